	.target	sm_100a

	.elftype	@"ET_EXEC"


//--------------------- .note.nv.tkinfo           --------------------------
	.section	.note.nv.tkinfo,"",@"SHT_NOTE"
	.sectionflags	@"SHF_NOTE_NV_TKINFO"
	.tkinfo
        /*0018*/ 	.word	0x00000002
        /*0030*/ 	.string	""
        /*0030*/ 	.string	"ptxas"
        /*0030*/ 	.string	"Cuda compilation tools, release 13.0, V13.0.88"
        /*0030*/ 	.string	"Build cuda_13.0.r13.0/compiler.36424714_0"
        /*0030*/ 	.string	"-arch sm_100a -m 64 "



//--------------------- .note.nv.cuinfo           --------------------------
	.section	.note.nv.cuinfo,"",@"SHT_NOTE"
	.sectionflags	@"SHF_NOTE_NV_CUINFO"
        /*0018*/ 	.short	0x0002
        /*001a*/ 	.short	0x0064
        /*001c*/ 	.short	0x0082
	.zero		2


//--------------------- .nv.info                  --------------------------
	.section	.nv.info,"",@"SHT_CUDA_INFO"
	.align	4


	//----- nvinfo : EIATTR_REGCOUNT
	.align		4
        /*0000*/ 	.byte	0x04, 0x2f
        /*0002*/ 	.short	(.L_19 - .L_18)
	.align		4
.L_18:
        /*0004*/ 	.word	index@(_ZN7cutlass13device_kernelINS_4gemm6kernel13GemmUniversalIN4cute5tupleIJiiiiEEENS1_10collective13CollectiveMmaINS1_35MainloopSm100TmaUmmaWarpSpecializedILi4ELi2ELi4ENS5_IJNS4_1CILi1EEESB_SB_EEEEENS5_IJNSA_ILi64EEESE_NSA_ILi32EEEEEENS_12float_e4m3_tENS5_IJlSB_lEEESH_SI_NS4_8TiledMMAINS4_8MMA_AtomIJNS4_10MMA_TraitsINS4_19SM100_MMA_F8F6F4_SSEJSH_SH_fSE_SE_NS4_17integral_constantINS4_4UMMA5MajorELSP_0EEESQ_NSN_INSO_7ScaleInELSR_0EEESS_EEEEEENS4_6LayoutISC_NS5_IJNSA_ILi0EEESW_SW_EEEEENS5_IJNS4_10UnderscoreESZ_SZ_EEEEENS4_13SM90_TMA_LOADENS4_14ComposedLayoutINS4_7SwizzleILi1ELi4ELi3EEENS4_18smem_ptr_flag_bitsILi8EEENSV_INS5_IJNSA_ILi8EEESF_EEENS5_IJSF_SB_EEEEEEEvNS4_8identityES12_S1C_vS1D_EENS_8epilogue10collective18CollectiveEpilogueINS1F_23Sm100TmaWarpSpecializedILi1ELi1ELi32ELb0ELb0EEEJSG_NS5_IJNSV_ISE_SB_EES1K_EEESH_SI_SH_SI_NS1F_6fusion15FusionCallbacksIS1J_NS1M_17LinearCombinationISH_fSH_fLNS_15FloatRoundStyleE2EEESG_S1L_JEEENS4_5SM1004TMEM4LOAD26SM100_TMEM_LOAD_16dp32b32xES12_NS13_INS14_ILi2ELi4ELi3EEES17_NSV_INS5_IJS18_SE_EEENS5_IJSE_SB_EEEEEEENS4_39AutoVectorizingCopyWithAssumedAlignmentILi128EEENS4_14SM90_TMA_STOREES20_S22_S22_EEEvvEEEEvNT_6ParamsE)
        /*0008*/ 	.word	0x00000078


	//----- nvinfo : EIATTR_FRAME_SIZE
	.align		4
.L_19:
        /*000c*/ 	.byte	0x04, 0x11
        /*000e*/ 	.short	(.L_21 - .L_20)
	.align		4
.L_20:
        /*0010*/ 	.word	index@($__internal_2_$__cuda_sm10x_tcgen05_guardrail_trap_unallocated_columns_being_dealloced)
        /*0014*/ 	.word	0x00000000


	//----- nvinfo : EIATTR_FRAME_SIZE
	.align		4
.L_21:
        /*0018*/ 	.byte	0x04, 0x11
        /*001a*/ 	.short	(.L_23 - .L_22)
	.align		4
.L_22:
        /*001c*/ 	.word	index@($__internal_1_$__cuda_sm10x_tcgen05_guardrail_trap_phase_invalid_during_alloc)
        /*0020*/ 	.word	0x00000000


	//----- nvinfo : EIATTR_FRAME_SIZE
	.align		4
.L_23:
        /*0024*/ 	.byte	0x04, 0x11
        /*0026*/ 	.short	(.L_25 - .L_24)
	.align		4
.L_24:
        /*0028*/ 	.word	index@($__internal_0_$__cuda_sm10x_tcgen05_guardrail_trap_col_being_dealloced_not_returned_by_alloc)
        /*002c*/ 	.word	0x00000000


	//----- nvinfo : EIATTR_FRAME_SIZE
	.align		4
.L_25:
        /*0030*/ 	.byte	0x04, 0x11
        /*0032*/ 	.short	(.L_27 - .L_26)
	.align		4
.L_26:
        /*0034*/ 	.word	index@(_ZN7cutlass13device_kernelINS_4gemm6kernel13GemmUniversalIN4cute5tupleIJiiiiEEENS1_10collective13CollectiveMmaINS1_35MainloopSm100TmaUmmaWarpSpecializedILi4ELi2ELi4ENS5_IJNS4_1CILi1EEESB_SB_EEEEENS5_IJNSA_ILi64EEESE_NSA_ILi32EEEEEENS_12float_e4m3_tENS5_IJlSB_lEEESH_SI_NS4_8TiledMMAINS4_8MMA_AtomIJNS4_10MMA_TraitsINS4_19SM100_MMA_F8F6F4_SSEJSH_SH_fSE_SE_NS4_17integral_constantINS4_4UMMA5MajorELSP_0EEESQ_NSN_INSO_7ScaleInELSR_0EEESS_EEEEEENS4_6LayoutISC_NS5_IJNSA_ILi0EEESW_SW_EEEEENS5_IJNS4_10UnderscoreESZ_SZ_EEEEENS4_13SM90_TMA_LOADENS4_14ComposedLayoutINS4_7SwizzleILi1ELi4ELi3EEENS4_18smem_ptr_flag_bitsILi8EEENSV_INS5_IJNSA_ILi8EEESF_EEENS5_IJSF_SB_EEEEEEEvNS4_8identityES12_S1C_vS1D_EENS_8epilogue10collective18CollectiveEpilogueINS1F_23Sm100TmaWarpSpecializedILi1ELi1ELi32ELb0ELb0EEEJSG_NS5_IJNSV_ISE_SB_EES1K_EEESH_SI_SH_SI_NS1F_6fusion15FusionCallbacksIS1J_NS1M_17LinearCombinationISH_fSH_fLNS_15FloatRoundStyleE2EEESG_S1L_JEEENS4_5SM1004TMEM4LOAD26SM100_TMEM_LOAD_16dp32b32xES12_NS13_INS14_ILi2ELi4ELi3EEES17_NSV_INS5_IJS18_SE_EEENS5_IJSE_SB_EEEEEEENS4_39AutoVectorizingCopyWithAssumedAlignmentILi128EEENS4_14SM90_TMA_STOREES20_S22_S22_EEEvvEEEEvNT_6ParamsE)
        /*0038*/ 	.word	0x00000000


	//----- nvinfo : EIATTR_MIN_STACK_SIZE
	.align		4
.L_27:
        /*003c*/ 	.byte	0x04, 0x12
        /*003e*/ 	.short	(.L_29 - .L_28)
	.align		4
.L_28:
        /*0040*/ 	.word	index@(_ZN7cutlass13device_kernelINS_4gemm6kernel13GemmUniversalIN4cute5tupleIJiiiiEEENS1_10collective13CollectiveMmaINS1_35MainloopSm100TmaUmmaWarpSpecializedILi4ELi2ELi4ENS5_IJNS4_1CILi1EEESB_SB_EEEEENS5_IJNSA_ILi64EEESE_NSA_ILi32EEEEEENS_12float_e4m3_tENS5_IJlSB_lEEESH_SI_NS4_8TiledMMAINS4_8MMA_AtomIJNS4_10MMA_TraitsINS4_19SM100_MMA_F8F6F4_SSEJSH_SH_fSE_SE_NS4_17integral_constantINS4_4UMMA5MajorELSP_0EEESQ_NSN_INSO_7ScaleInELSR_0EEESS_EEEEEENS4_6LayoutISC_NS5_IJNSA_ILi0EEESW_SW_EEEEENS5_IJNS4_10UnderscoreESZ_SZ_EEEEENS4_13SM90_TMA_LOADENS4_14ComposedLayoutINS4_7SwizzleILi1ELi4ELi3EEENS4_18smem_ptr_flag_bitsILi8EEENSV_INS5_IJNSA_ILi8EEESF_EEENS5_IJSF_SB_EEEEEEEvNS4_8identityES12_S1C_vS1D_EENS_8epilogue10collective18CollectiveEpilogueINS1F_23Sm100TmaWarpSpecializedILi1ELi1ELi32ELb0ELb0EEEJSG_NS5_IJNSV_ISE_SB_EES1K_EEESH_SI_SH_SI_NS1F_6fusion15FusionCallbacksIS1J_NS1M_17LinearCombinationISH_fSH_fLNS_15FloatRoundStyleE2EEESG_S1L_JEEENS4_5SM1004TMEM4LOAD26SM100_TMEM_LOAD_16dp32b32xES12_NS13_INS14_ILi2ELi4ELi3EEES17_NSV_INS5_IJS18_SE_EEENS5_IJSE_SB_EEEEEEENS4_39AutoVectorizingCopyWithAssumedAlignmentILi128EEENS4_14SM90_TMA_STOREES20_S22_S22_EEEvvEEEEvNT_6ParamsE)
        /*0044*/ 	.word	0x00000000
.L_29:


//--------------------- .nv.compat                --------------------------
	.section	.nv.compat,"",@"SHT_CUDA_COMPAT_INFO"
	.align	4
        /*0000*/ 	.byte	0x02, 0x09, 0x01, 0x00, 0x02, 0x02, 0x02, 0x00, 0x02, 0x05, 0x05, 0x00, 0x03, 0x07, 0x01, 0x01
        /*0010*/ 	.byte	0x02, 0x03, 0x01, 0x00, 0x02, 0x06, 0x01, 0x00, 0x04, 0x0b, 0x08, 0x00, 0x09, 0x00, 0x00, 0x00
        /*0020*/ 	.byte	0x00, 0x00, 0x00, 0x00


//--------------------- .nv.info._ZN7cutlass13device_kernelINS_4gemm6kernel13GemmUniversalIN4cute5tupleIJiiiiEEENS1_10collective13CollectiveMmaINS1_35MainloopSm100TmaUmmaWarpSpecializedILi4ELi2ELi4ENS5_IJNS4_1CILi1EEESB_SB_EEEEENS5_IJNSA_ILi64EEESE_NSA_ILi32EEEEEENS_12float_e4m3_tENS5_IJlSB_lEEESH_SI_NS4_8TiledMMAINS4_8MMA_AtomIJNS4_10MMA_TraitsINS4_19SM100_MMA_F8F6F4_SSEJSH_SH_fSE_SE_NS4_17integral_constantINS4_4UMMA5MajorELSP_0EEESQ_NSN_INSO_7ScaleInELSR_0EEESS_EEEEEENS4_6LayoutISC_NS5_IJNSA_ILi0EEESW_SW_EEEEENS5_IJNS4_10UnderscoreESZ_SZ_EEEEENS4_13SM90_TMA_LOADENS4_14ComposedLayoutINS4_7SwizzleILi1ELi4ELi3EEENS4_18smem_ptr_flag_bitsILi8EEENSV_INS5_IJNSA_ILi8EEESF_EEENS5_IJSF_SB_EEEEEEEvNS4_8identityES12_S1C_vS1D_EENS_8epilogue10collective18CollectiveEpilogueINS1F_23Sm100TmaWarpSpecializedILi1ELi1ELi32ELb0ELb0EEEJSG_NS5_IJNSV_ISE_SB_EES1K_EEESH_SI_SH_SI_NS1F_6fusion15FusionCallbacksIS1J_NS1M_17LinearCombinationISH_fSH_fLNS_15FloatRoundStyleE2EEESG_S1L_JEEENS4_5SM1004TMEM4LOAD26SM100_TMEM_LOAD_16dp32b32xES12_NS13_INS14_ILi2ELi4ELi3EEES17_NSV_INS5_IJS18_SE_EEENS5_IJSE_SB_EEEEEEENS4_39AutoVectorizingCopyWithAssumedAlignmentILi128EEENS4_14SM90_TMA_STOREES20_S22_S22_EEEvvEEEEvNT_6ParamsE --------------------------
	.section	.nv.info._ZN7cutlass13device_kernelINS_4gemm6kernel13GemmUniversalIN4cute5tupleIJiiiiEEENS1_10collective13CollectiveMmaINS1_35MainloopSm100TmaUmmaWarpSpecializedILi4ELi2ELi4ENS5_IJNS4_1CILi1EEESB_SB_EEEEENS5_IJNSA_ILi64EEESE_NSA_ILi32EEEEEENS_12float_e4m3_tENS5_IJlSB_lEEESH_SI_NS4_8TiledMMAINS4_8MMA_AtomIJNS4_10MMA_TraitsINS4_19SM100_MMA_F8F6F4_SSEJSH_SH_fSE_SE_NS4_17integral_constantINS4_4UMMA5MajorELSP_0EEESQ_NSN_INSO_7ScaleInELSR_0EEESS_EEEEEENS4_6LayoutISC_NS5_IJNSA_ILi0EEESW_SW_EEEEENS5_IJNS4_10UnderscoreESZ_SZ_EEEEENS4_13SM90_TMA_LOADENS4_14ComposedLayoutINS4_7SwizzleILi1ELi4ELi3EEENS4_18smem_ptr_flag_bitsILi8EEENSV_INS5_IJNSA_ILi8EEESF_EEENS5_IJSF_SB_EEEEEEEvNS4_8identityES12_S1C_vS1D_EENS_8epilogue10collective18CollectiveEpilogueINS1F_23Sm100TmaWarpSpecializedILi1ELi1ELi32ELb0ELb0EEEJSG_NS5_IJNSV_ISE_SB_EES1K_EEESH_SI_SH_SI_NS1F_6fusion15FusionCallbacksIS1J_NS1M_17LinearCombinationISH_fSH_fLNS_15FloatRoundStyleE2EEESG_S1L_JEEENS4_5SM1004TMEM4LOAD26SM100_TMEM_LOAD_16dp32b32xES12_NS13_INS14_ILi2ELi4ELi3EEES17_NSV_INS5_IJS18_SE_EEENS5_IJSE_SB_EEEEEEENS4_39AutoVectorizingCopyWithAssumedAlignmentILi128EEENS4_14SM90_TMA_STOREES20_S22_S22_EEEvvEEEEvNT_6ParamsE,"",@"SHT_CUDA_INFO"
	.sectionflags	@""
	.align	4


	//----- nvinfo : EIATTR_CUDA_API_VERSION
	.align		4
        /*0000*/ 	.byte	0x04, 0x37
        /*0002*/ 	.short	(.L_31 - .L_30)
.L_30:
        /*0004*/ 	.word	0x00000082


	//----- nvinfo : EIATTR_KPARAM_INFO
	.align		4
.L_31:
        /*0008*/ 	.byte	0x04, 0x17
        /*000a*/ 	.short	(.L_33 - .L_32)
.L_32:
        /*000c*/ 	.word	0x00000000
        /*0010*/ 	.short	0x0000
        /*0012*/ 	.short	0x0000
        /*0014*/ 	.byte	0x00, 0xf0, 0x01, 0x20


	//----- nvinfo : EIATTR_AT_ENTRY_FRAGMENTS
	.align		4
.L_33:
        /*0018*/ 	.byte	0x04, 0x4f
        /*001a*/ 	.short	(.L_35 - .L_34)


	//   ....[0]....
.L_34:
        /*001c*/ 	.word	0x00000006


	//----- nvinfo : EIATTR_RESERVED_SMEM_USED
	.align		4
.L_35:
        /*0020*/ 	.byte	0x01, 0x41
	.zero		2


	//----- nvinfo : EIATTR_SPARSE_MMA_MASK
	.align		4
        /*0024*/ 	.byte	0x03, 0x50
        /*0026*/ 	.short	0x0000


	//----- nvinfo : EIATTR_TCGEN05_1CTA_USED
	.align		4
        /*0028*/ 	.byte	0x01, 0x51
	.zero		2


	//----- nvinfo : EIATTR_MAXREG_COUNT
	.align		4
        /*002c*/ 	.byte	0x03, 0x1b
        /*002e*/ 	.short	0x00ff


	//----- nvinfo : EIATTR_NUM_BARRIERS
	.align		4
        /*0030*/ 	.byte	0x02, 0x4c
        /*0032*/ 	.byte	0x07
	.zero		1


	//----- nvinfo : EIATTR_EXTERNS
	.align		4
        /*0034*/ 	.byte	0x04, 0x0f
        /*0036*/ 	.short	(.L_37 - .L_36)


	//   ....[0]....
	.align		4
.L_36:
        /*0038*/ 	.word	index@(__assertfail)


	//----- nvinfo : EIATTR_MERCURY_ISA_VERSION
	.align		4
.L_37:
        /*003c*/ 	.byte	0x03, 0x5f
        /*003e*/ 	.short	0x0101


	//----- nvinfo : EIATTR_INT_WARP_WIDE_INSTR_OFFSETS
	.align		4
        /*0040*/ 	.byte	0x04, 0x31
        /*0042*/ 	.short	(.L_39 - .L_38)


	//   ....[0]....
.L_38:
        /*0044*/ 	.word	0x00001d60


	//   ....[1]....
        /*0048*/ 	.word	0x000036c0


	//   ....[2]....
        /*004c*/ 	.word	0x000036e0


	//   ....[3]....
        /*0050*/ 	.word	0x00003710


	//   ....[4]....
        /*0054*/ 	.word	0x00004120


	//   ....[5]....
        /*0058*/ 	.word	0x00004210


	//----- nvinfo : EIATTR_COOP_GROUP_MASK_REGIDS
	.align		4
.L_39:
        /*005c*/ 	.byte	0x04, 0x29
        /*005e*/ 	.short	(.L_41 - .L_40)


	//   ....[0]....
.L_40:
        /*0060*/ 	.word	0xffffffff


	//   ....[1]....
        /*0064*/ 	.word	0xffffffff


	//   ....[2]....
        /*0068*/ 	.word	0xffffffff


	//   ....[3]....
        /*006c*/ 	.word	0xffffffff


	//   ....[4]....
        /*0070*/ 	.word	0xffffffff


	//   ....[5]....
        /*0074*/ 	.word	0xffffffff


	//   ....[6]....
        /*0078*/ 	.word	0xffffffff


	//   ....[7]....
        /*007c*/ 	.word	0xffffffff


	//   ....[8]....
        /*0080*/ 	.word	0xffffffff


	//   ....[9]....
        /*0084*/ 	.word	0xffffffff


	//   ....[10]....
        /*0088*/ 	.word	0xffffffff


	//   ....[11]....
        /*008c*/ 	.word	0xffffffff


	//   ....[12]....
        /*0090*/ 	.word	0xffffffff


	//----- nvinfo : EIATTR_COOP_GROUP_INSTR_OFFSETS
	.align		4
.L_41:
        /*0094*/ 	.byte	0x04, 0x28
        /*0096*/ 	.short	(.L_43 - .L_42)


	//   ....[0]....
.L_42:
        /*0098*/ 	.word	0x00000090


	//   ....[1]....
        /*009c*/ 	.word	0x000004d0


	//   ....[2]....
        /*00a0*/ 	.word	0x00000640


	//   ....[3]....
        /*00a4*/ 	.word	0x00000780


	//   ....[4]....
        /*00a8*/ 	.word	0x00000880


	//   ....[5]....
        /*00ac*/ 	.word	0x000009f0


	//   ....[6]....
        /*00b0*/ 	.word	0x00000b90


	//   ....[7]....
        /*00b4*/ 	.word	0x00001c40


	//   ....[8]....
        /*00b8*/ 	.word	0x00002a20


	//   ....[9]....
        /*00bc*/ 	.word	0x00002c30


	//   ....[10]....
        /*00c0*/ 	.word	0x00002c60


	//   ....[11]....
        /*00c4*/ 	.word	0x000035a0


	//   ....[12]....
        /*00c8*/ 	.word	0x000037d0


	//----- nvinfo : EIATTR_VRC_CTA_INIT_COUNT
	.align		4
.L_43:
        /*00cc*/ 	.byte	0x02, 0x4a
        /*00ce*/ 	.byte	0x80
	.zero		1


	//----- nvinfo : EIATTR_SYSCALL_OFFSETS
	.align		4
        /*00d0*/ 	.byte	0x04, 0x46
        /*00d2*/ 	.short	(.L_45 - .L_44)


	//   ....[0]....
.L_44:
        /*00d4*/ 	.word	0x00004c30


	//   ....[1]....
        /*00d8*/ 	.word	0x00004d70


	//   ....[2]....
        /*00dc*/ 	.word	0x000054d0


	//----- nvinfo : EIATTR_MBARRIER_INSTR_OFFSETS
	.align		4
.L_45:
        /*00e0*/ 	.byte	0x04, 0x39
        /*00e2*/ 	.short	(.L_47 - .L_46)


	//   ....[0]....
.L_46:
        /*00e4*/ 	.word	0x000005b0
        /*00e8*/ 	.word	0x000000ff
        /*00ec*/ 	.word	0x00000000
        /*00f0*/ 	.short	0x0100
        /*00f2*/ 	.byte	0x05
	.zero		1


	//   ....[1]....
        /*00f4*/ 	.word	0x000005c0
        /*00f8*/ 	.word	0x000000ff
        /*00fc*/ 	.word	0x00000020
        /*0100*/ 	.short	0x0100
        /*0102*/ 	.byte	0x05
	.zero		1


	//   ....[2]....
        /*0104*/ 	.word	0x000005d0
        /*0108*/ 	.word	0x000000ff
        /*010c*/ 	.word	0x00000008
        /*0110*/ 	.short	0x0100
        /*0112*/ 	.byte	0x05
	.zero		1


	//   ....[3]....
        /*0114*/ 	.word	0x000005e0
        /*0118*/ 	.word	0x000000ff
        /*011c*/ 	.word	0x00000028
        /*0120*/ 	.short	0x0100
        /*0122*/ 	.byte	0x05
	.zero		1


	//   ....[4]....
        /*0124*/ 	.word	0x000005f0
        /*0128*/ 	.word	0x000000ff
        /*012c*/ 	.word	0x00000010
        /*0130*/ 	.short	0x0100
        /*0132*/ 	.byte	0x05
	.zero		1


	//   ....[5]....
        /*0134*/ 	.word	0x00000600
        /*0138*/ 	.word	0x000000ff
        /*013c*/ 	.word	0x00000030
        /*0140*/ 	.short	0x0100
        /*0142*/ 	.byte	0x05
	.zero		1


	//   ....[6]....
        /*0144*/ 	.word	0x00000610
        /*0148*/ 	.word	0x000000ff
        /*014c*/ 	.word	0x00000018
        /*0150*/ 	.short	0x0100
        /*0152*/ 	.byte	0x05
	.zero		1


	//   ....[7]....
        /*0154*/ 	.word	0x00000620
        /*0158*/ 	.word	0x000000ff
        /*015c*/ 	.word	0x00000038
        /*0160*/ 	.short	0x0100
        /*0162*/ 	.byte	0x05
	.zero		1


	//   ....[8]....
        /*0164*/ 	.word	0x00000750
        /*0168*/ 	.word	0x000000ff
        /*016c*/ 	.word	0x00000040
        /*0170*/ 	.short	0x0100
        /*0172*/ 	.byte	0x06
	.zero		1


	//   ....[9]....
        /*0174*/ 	.word	0x00000760
        /*0178*/ 	.word	0x000000ff
        /*017c*/ 	.word	0x00000048
        /*0180*/ 	.short	0x0100
        /*0182*/ 	.byte	0x06
	.zero		1


	//   ....[10]....
        /*0184*/ 	.word	0x00000850
        /*0188*/ 	.word	0x000000ff
        /*018c*/ 	.word	0x00000050
        /*0190*/ 	.short	0x0100
        /*0192*/ 	.byte	0x05
	.zero		1


	//   ....[11]....
        /*0194*/ 	.word	0x00000860
        /*0198*/ 	.word	0x000000ff
        /*019c*/ 	.word	0x00000058
        /*01a0*/ 	.short	0x0100
        /*01a2*/ 	.byte	0x05
	.zero		1


	//   ....[12]....
        /*01a4*/ 	.word	0x000009a0
        /*01a8*/ 	.word	0x000000ff
        /*01ac*/ 	.word	0x00000060
        /*01b0*/ 	.short	0x0100
        /*01b2*/ 	.byte	0x05
	.zero		1


	//   ....[13]....
        /*01b4*/ 	.word	0x000009b0
        /*01b8*/ 	.word	0x000000ff
        /*01bc*/ 	.word	0x00000070
        /*01c0*/ 	.short	0x0100
        /*01c2*/ 	.byte	0x05
	.zero		1


	//   ....[14]....
        /*01c4*/ 	.word	0x000009c0
        /*01c8*/ 	.word	0x000000ff
        /*01cc*/ 	.word	0x00000068
        /*01d0*/ 	.short	0x0100
        /*01d2*/ 	.byte	0x05
	.zero		1


	//   ....[15]....
        /*01d4*/ 	.word	0x000009d0
        /*01d8*/ 	.word	0x000000ff
        /*01dc*/ 	.word	0x00000078
        /*01e0*/ 	.short	0x0100
        /*01e2*/ 	.byte	0x05
	.zero		1


	//   ....[16]....
        /*01e4*/ 	.word	0x00000b00
        /*01e8*/ 	.word	0x000000ff
        /*01ec*/ 	.word	0x00000080
        /*01f0*/ 	.short	0x0100
        /*01f2*/ 	.byte	0x06
	.zero		1


	//   ....[17]....
        /*01f4*/ 	.word	0x00000b10
        /*01f8*/ 	.word	0x000000ff
        /*01fc*/ 	.word	0x000000a0
        /*0200*/ 	.short	0x0100
        /*0202*/ 	.byte	0x06
	.zero		1


	//   ....[18]....
        /*0204*/ 	.word	0x00000b20
        /*0208*/ 	.word	0x000000ff
        /*020c*/ 	.word	0x00000088
        /*0210*/ 	.short	0x0100
        /*0212*/ 	.byte	0x06
	.zero		1


	//   ....[19]....
        /*0214*/ 	.word	0x00000b30
        /*0218*/ 	.word	0x000000ff
        /*021c*/ 	.word	0x000000a8
        /*0220*/ 	.short	0x0100
        /*0222*/ 	.byte	0x06
	.zero		1


	//   ....[20]....
        /*0224*/ 	.word	0x00000b40
        /*0228*/ 	.word	0x000000ff
        /*022c*/ 	.word	0x00000090
        /*0230*/ 	.short	0x0100
        /*0232*/ 	.byte	0x06
	.zero		1


	//   ....[21]....
        /*0234*/ 	.word	0x00000b50
        /*0238*/ 	.word	0x000000ff
        /*023c*/ 	.word	0x000000b0
        /*0240*/ 	.short	0x0100
        /*0242*/ 	.byte	0x06
	.zero		1


	//   ....[22]....
        /*0244*/ 	.word	0x00000b60
        /*0248*/ 	.word	0x000000ff
        /*024c*/ 	.word	0x00000098
        /*0250*/ 	.short	0x0100
        /*0252*/ 	.byte	0x06
	.zero		1


	//   ....[23]....
        /*0254*/ 	.word	0x00000b70
        /*0258*/ 	.word	0x000000ff
        /*025c*/ 	.word	0x000000b8
        /*0260*/ 	.short	0x0100
        /*0262*/ 	.byte	0x06
	.zero		1


	//   ....[24]....
        /*0264*/ 	.word	0x00000c60
        /*0268*/ 	.word	0x000000ff
        /*026c*/ 	.word	0x000000c0
        /*0270*/ 	.short	0x0100
        /*0272*/ 	.byte	0x05
	.zero		1


	//   ....[25]....
        /*0274*/ 	.word	0x00000c70
        /*0278*/ 	.word	0x000000ff
        /*027c*/ 	.word	0x000000d0
        /*0280*/ 	.short	0x0100
        /*0282*/ 	.byte	0x05
	.zero		1


	//   ....[26]....
        /*0284*/ 	.word	0x00000c80
        /*0288*/ 	.word	0x000000ff
        /*028c*/ 	.word	0x000000c8
        /*0290*/ 	.short	0x0100
        /*0292*/ 	.byte	0x05
	.zero		1


	//   ....[27]....
        /*0294*/ 	.word	0x00000c90
        /*0298*/ 	.word	0x000000ff
        /*029c*/ 	.word	0x000000d8
        /*02a0*/ 	.short	0x0100
        /*02a2*/ 	.byte	0x05
	.zero		1


	//   ....[28]....
        /*02a4*/ 	.word	0x00001560
        /*02a8*/ 	.word	0x00000003
        /*02ac*/ 	.word	0x000000d0
        /*02b0*/ 	.short	0x010a
        /*02b2*/ 	.byte	0xff
	.zero		1


	//   ....[29]....
        /*02b4*/ 	.word	0x00001590
        /*02b8*/ 	.word	0x00000003
        /*02bc*/ 	.word	0x000000c0
        /*02c0*/ 	.short	0x0101
        /*02c2*/ 	.byte	0xff
	.zero		1


	//   ....[30]....
        /*02c4*/ 	.word	0x00001660
        /*02c8*/ 	.word	0x000000ff
        /*02cc*/ 	.word	0x00000020
        /*02d0*/ 	.short	0x010a
        /*02d2*/ 	.byte	0x08
	.zero		1


	//   ....[31]....
        /*02d4*/ 	.word	0x00001700
        /*02d8*/ 	.word	0x000000ff
        /*02dc*/ 	.word	0x00000020
        /*02e0*/ 	.short	0x010a
        /*02e2*/ 	.byte	0x21
	.zero		1


	//   ....[32]....
        /*02e4*/ 	.word	0x00001860
        /*02e8*/ 	.word	0x000000ff
        /*02ec*/ 	.word	0x00000020
        /*02f0*/ 	.short	0x010a
        /*02f2*/ 	.byte	0x08
	.zero		1


	//   ....[33]....
        /*02f4*/ 	.word	0x00001950
        /*02f8*/ 	.word	0x000000ff
        /*02fc*/ 	.word	0x00000058
        /*0300*/ 	.short	0x0101
        /*0302*/ 	.byte	0x04
	.zero		1


	//   ....[34]....
        /*0304*/ 	.word	0x00001970
        /*0308*/ 	.word	0x000000ff
        /*030c*/ 	.word	0x00000020
        /*0310*/ 	.short	0x010a
        /*0312*/ 	.byte	0x08
	.zero		1


	//   ....[35]....
        /*0314*/ 	.word	0x000019f0
        /*0318*/ 	.word	0x000000ff
        /*031c*/ 	.word	0x00000020
        /*0320*/ 	.short	0x010a
        /*0322*/ 	.byte	0x11
	.zero		1


	//   ....[36]....
        /*0324*/ 	.word	0x00001b50
        /*0328*/ 	.word	0x000000ff
        /*032c*/ 	.word	0x00000020
        /*0330*/ 	.short	0x010a
        /*0332*/ 	.byte	0x08
	.zero		1


	//   ....[37]....
        /*0334*/ 	.word	0x00001c70
        /*0338*/ 	.word	0x00000002
        /*033c*/ 	.word	0x00000060
        /*0340*/ 	.short	0x010a
        /*0342*/ 	.byte	0xff
	.zero		1


	//   ....[38]....
        /*0344*/ 	.word	0x00001d30
        /*0348*/ 	.word	0x00000002
        /*034c*/ 	.word	0x00000000
        /*0350*/ 	.short	0x0101
        /*0352*/ 	.byte	0xff
	.zero		1


	//   ....[39]....
        /*0354*/ 	.word	0x00002290
        /*0358*/ 	.word	0x000000ff
        /*035c*/ 	.word	0x00000000
        /*0360*/ 	.short	0x010a
        /*0362*/ 	.byte	0x05
	.zero		1


	//   ....[40]....
        /*0364*/ 	.word	0x00002320
        /*0368*/ 	.word	0x000000ff
        /*036c*/ 	.word	0x00000000
        /*0370*/ 	.short	0x010a
        /*0372*/ 	.byte	0x05
	.zero		1


	//   ....[41]....
        /*0374*/ 	.word	0x000023b0
        /*0378*/ 	.word	0x000000ff
        /*037c*/ 	.word	0x00000000
        /*0380*/ 	.short	0x010a
        /*0382*/ 	.byte	0x05
	.zero		1


	//   ....[42]....
        /*0384*/ 	.word	0x00002450
        /*0388*/ 	.word	0x00000000
        /*038c*/ 	.word	0x00000000
        /*0390*/ 	.short	0x010a
        /*0392*/ 	.byte	0xff
	.zero		1


	//   ....[43]....
        /*0394*/ 	.word	0x00002570
        /*0398*/ 	.word	0x00000000
        /*039c*/ 	.word	0x000000c0
        /*03a0*/ 	.short	0x010a
        /*03a2*/ 	.byte	0xff
	.zero		1


	//   ....[44]....
        /*03a4*/ 	.word	0x000025d0
        /*03a8*/ 	.word	0x00000004
        /*03ac*/ 	.word	0x00000000
        /*03b0*/ 	.short	0x0101
        /*03b2*/ 	.byte	0xff
	.zero		1


	//   ....[45]....
        /*03b4*/ 	.word	0x000025f0
        /*03b8*/ 	.word	0x000000ff
        /*03bc*/ 	.word	0x00000070
        /*03c0*/ 	.short	0x010a
        /*03c2*/ 	.byte	0x05
	.zero		1


	//   ....[46]....
        /*03c4*/ 	.word	0x00002710
        /*03c8*/ 	.word	0x00000000
        /*03cc*/ 	.word	0x00000060
        /*03d0*/ 	.short	0x010a
        /*03d2*/ 	.byte	0xff
	.zero		1


	//   ....[47]....
        /*03d4*/ 	.word	0x00002820
        /*03d8*/ 	.word	0x00000000
        /*03dc*/ 	.word	0x00000000
        /*03e0*/ 	.short	0x0101
        /*03e2*/ 	.byte	0xff
	.zero		1


	//   ....[48]....
        /*03e4*/ 	.word	0x000028b0
        /*03e8*/ 	.word	0x000000ff
        /*03ec*/ 	.word	0x00000070
        /*03f0*/ 	.short	0x0106
        /*03f2*/ 	.byte	0x05
	.zero		1


	//   ....[49]....
        /*03f4*/ 	.word	0x000028d0
        /*03f8*/ 	.word	0x000000ff
        /*03fc*/ 	.word	0x00000070
        /*0400*/ 	.short	0x010a
        /*0402*/ 	.byte	0x05
	.zero		1


	//   ....[50]....
        /*0404*/ 	.word	0x00002960
        /*0408*/ 	.word	0x000000ff
        /*040c*/ 	.word	0x00000070
        /*0410*/ 	.short	0x0106
        /*0412*/ 	.byte	0x04
	.zero		1


	//   ....[51]....
        /*0414*/ 	.word	0x000029a0
        /*0418*/ 	.word	0x00000000
        /*041c*/ 	.word	0x00000070
        /*0420*/ 	.short	0x010a
        /*0422*/ 	.byte	0xff
	.zero		1


	//   ....[52]....
        /*0424*/ 	.word	0x00002e80
        /*0428*/ 	.word	0x00000000
        /*042c*/ 	.word	0x00000060
        /*0430*/ 	.short	0x010a
        /*0432*/ 	.byte	0xff
	.zero		1


	//   ....[53]....
        /*0434*/ 	.word	0x00002f80
        /*0438*/ 	.word	0x00000003
        /*043c*/ 	.word	0x00000000
        /*0440*/ 	.short	0x0101
        /*0442*/ 	.byte	0xff
	.zero		1


	//   ....[54]....
        /*0444*/ 	.word	0x00002f90
        /*0448*/ 	.word	0x000000ff
        /*044c*/ 	.word	0x00000000
        /*0450*/ 	.short	0x010a
        /*0452*/ 	.byte	0x04
	.zero		1


	//   ....[55]....
        /*0454*/ 	.word	0x00002fb0
        /*0458*/ 	.word	0x000000ff
        /*045c*/ 	.word	0x000000a0
        /*0460*/ 	.short	0x010a
        /*0462*/ 	.byte	0x09
	.zero		1


	//   ....[56]....
        /*0464*/ 	.word	0x000030f0
        /*0468*/ 	.word	0x000000ff
        /*046c*/ 	.word	0x00000000
        /*0470*/ 	.short	0x010a
        /*0472*/ 	.byte	0x07
	.zero		1


	//   ....[57]....
        /*0474*/ 	.word	0x00003220
        /*0478*/ 	.word	0x000000ff
        /*047c*/ 	.word	0x00000000
        /*0480*/ 	.short	0x010a
        /*0482*/ 	.byte	0x04
	.zero		1


	//   ....[58]....
        /*0484*/ 	.word	0x000033d0
        /*0488*/ 	.word	0x000000ff
        /*048c*/ 	.word	0x00000000
        /*0490*/ 	.short	0x010a
        /*0492*/ 	.byte	0x05
	.zero		1


	//   ....[59]....
        /*0494*/ 	.word	0x00003460
        /*0498*/ 	.word	0x000000ff
        /*049c*/ 	.word	0x00000000
        /*04a0*/ 	.short	0x010a
        /*04a2*/ 	.byte	0x05
	.zero		1


	//   ....[60]....
        /*04a4*/ 	.word	0x000034f0
        /*04a8*/ 	.word	0x000000ff
        /*04ac*/ 	.word	0x00000000
        /*04b0*/ 	.short	0x010a
        /*04b2*/ 	.byte	0x05
	.zero		1


	//   ....[61]....
        /*04b4*/ 	.word	0x00003580
        /*04b8*/ 	.word	0x000000ff
        /*04bc*/ 	.word	0x00000000
        /*04c0*/ 	.short	0x010a
        /*04c2*/ 	.byte	0x07
	.zero		1


	//   ....[62]....
        /*04c4*/ 	.word	0x000039c0
        /*04c8*/ 	.word	0x00000000
        /*04cc*/ 	.word	0x00000060
        /*04d0*/ 	.short	0x010a
        /*04d2*/ 	.byte	0xff
	.zero		1


	//   ....[63]....
        /*04d4*/ 	.word	0x00003ab0
        /*04d8*/ 	.word	0x00000000
        /*04dc*/ 	.word	0x00000000
        /*04e0*/ 	.short	0x0101
        /*04e2*/ 	.byte	0xff
	.zero		1


	//   ....[64]....
        /*04e4*/ 	.word	0x00003dd0
        /*04e8*/ 	.word	0x000000ff
        /*04ec*/ 	.word	0x00000058
        /*04f0*/ 	.short	0x010a
        /*04f2*/ 	.byte	0x06
	.zero		1


	//   ....[65]....
        /*04f4*/ 	.word	0x00003f50
        /*04f8*/ 	.word	0x000000ff
        /*04fc*/ 	.word	0x00000048
        /*0500*/ 	.short	0x010a
        /*0502*/ 	.byte	0x06
	.zero		1


	//   ....[66]....
        /*0504*/ 	.word	0x00004280
        /*0508*/ 	.word	0x000000ff
        /*050c*/ 	.word	0x00000040
        /*0510*/ 	.short	0x010b
        /*0512*/ 	.byte	0x06
	.zero		1


	//   ....[67]....
        /*0514*/ 	.word	0x000042a0
        /*0518*/ 	.word	0x000000ff
        /*051c*/ 	.word	0x00000000
        /*0520*/ 	.short	0x0101
        /*0522*/ 	.byte	0x25
	.zero		1


	//   ....[68]....
        /*0524*/ 	.word	0x000042e0
        /*0528*/ 	.word	0x00000000
        /*052c*/ 	.word	0x00000048
        /*0530*/ 	.short	0x010a
        /*0532*/ 	.byte	0xff
	.zero		1


	//   ....[69]....
        /*0534*/ 	.word	0x00004640
        /*0538*/ 	.word	0x00000000
        /*053c*/ 	.word	0x00000060
        /*0540*/ 	.short	0x010a
        /*0542*/ 	.byte	0xff
	.zero		1


	//   ....[70]....
        /*0544*/ 	.word	0x00004750
        /*0548*/ 	.word	0x00000000
        /*054c*/ 	.word	0x00000000
        /*0550*/ 	.short	0x0101
        /*0552*/ 	.byte	0xff
	.zero		1


	//   ....[71]....
        /*0554*/ 	.word	0x00005100
        /*0558*/ 	.word	0x000000ff
        /*055c*/ 	.word	0x00000040
        /*0560*/ 	.short	0x010a
        /*0562*/ 	.byte	0x2b
	.zero		1


	//   ....[72]....
        /*0564*/ 	.word	0x00005120
        /*0568*/ 	.word	0x0000005c
        /*056c*/ 	.word	0x00000080
        /*0570*/ 	.short	0x010a
        /*0572*/ 	.byte	0xff
	.zero		1


	//   ....[73]....
        /*0574*/ 	.word	0x00005270
        /*0578*/ 	.word	0x000000ff
        /*057c*/ 	.word	0x00000040
        /*0580*/ 	.short	0x010a
        /*0582*/ 	.byte	0x2b
	.zero		1


	//   ....[74]....
        /*0584*/ 	.word	0x00005350
        /*0588*/ 	.word	0x000000ff
        /*058c*/ 	.word	0x00000000
        /*0590*/ 	.short	0x0101
        /*0592*/ 	.byte	0x04
	.zero		1


	//   ....[75]....
        /*0594*/ 	.word	0x000053b0
        /*0598*/ 	.word	0x0000005c
        /*059c*/ 	.word	0x00000080
        /*05a0*/ 	.short	0x010a
        /*05a2*/ 	.byte	0xff
	.zero		1


	//   ....[76]....
        /*05a4*/ 	.word	0x00005780
        /*05a8*/ 	.word	0x000000ff
        /*05ac*/ 	.word	0x00000000
        /*05b0*/ 	.short	0x0101
        /*05b2*/ 	.byte	0x05
	.zero		1


	//   ....[77]....
        /*05b4*/ 	.word	0x00006010
        /*05b8*/ 	.word	0x00000003
        /*05bc*/ 	.word	0x000000d0
        /*05c0*/ 	.short	0x010a
        /*05c2*/ 	.byte	0xff
	.zero		1


	//   ....[78]....
        /*05c4*/ 	.word	0x00006070
        /*05c8*/ 	.word	0x00000002
        /*05cc*/ 	.word	0x00000020
        /*05d0*/ 	.short	0x010a
        /*05d2*/ 	.byte	0xff
	.zero		1


	//   ....[79]....
        /*05d4*/ 	.word	0x000060d0
        /*05d8*/ 	.word	0x00000002
        /*05dc*/ 	.word	0x00000020
        /*05e0*/ 	.short	0x010a
        /*05e2*/ 	.byte	0xff
	.zero		1


	//   ....[80]....
        /*05e4*/ 	.word	0x00006120
        /*05e8*/ 	.word	0x00000002
        /*05ec*/ 	.word	0x00000060
        /*05f0*/ 	.short	0x010a
        /*05f2*/ 	.byte	0xff
	.zero		1


	//   ....[81]....
        /*05f4*/ 	.word	0x00006180
        /*05f8*/ 	.word	0x00000000
        /*05fc*/ 	.word	0x00000000
        /*0600*/ 	.short	0x010a
        /*0602*/ 	.byte	0xff
	.zero		1


	//   ....[82]....
        /*0604*/ 	.word	0x000061e0
        /*0608*/ 	.word	0x00000000
        /*060c*/ 	.word	0x00000000
        /*0610*/ 	.short	0x010a
        /*0612*/ 	.byte	0xff
	.zero		1


	//   ....[83]....
        /*0614*/ 	.word	0x00006240
        /*0618*/ 	.word	0x00000000
        /*061c*/ 	.word	0x00000000
        /*0620*/ 	.short	0x010a
        /*0622*/ 	.byte	0xff
	.zero		1


	//   ....[84]....
        /*0624*/ 	.word	0x00006290
        /*0628*/ 	.word	0x00000000
        /*062c*/ 	.word	0x000000c0
        /*0630*/ 	.short	0x010a
        /*0632*/ 	.byte	0xff
	.zero		1


	//   ....[85]....
        /*0634*/ 	.word	0x000062f0
        /*0638*/ 	.word	0x00000000
        /*063c*/ 	.word	0x00000070
        /*0640*/ 	.short	0x010a
        /*0642*/ 	.byte	0xff
	.zero		1


	//   ....[86]....
        /*0644*/ 	.word	0x00006340
        /*0648*/ 	.word	0x00000000
        /*064c*/ 	.word	0x00000060
        /*0650*/ 	.short	0x010a
        /*0652*/ 	.byte	0xff
	.zero		1


	//   ....[87]....
        /*0654*/ 	.word	0x000063a0
        /*0658*/ 	.word	0x00000000
        /*065c*/ 	.word	0x00000070
        /*0660*/ 	.short	0x010a
        /*0662*/ 	.byte	0xff
	.zero		1


	//   ....[88]....
        /*0664*/ 	.word	0x000063f0
        /*0668*/ 	.word	0x00000000
        /*066c*/ 	.word	0x00000060
        /*0670*/ 	.short	0x010a
        /*0672*/ 	.byte	0xff
	.zero		1


	//   ....[89]....
        /*0674*/ 	.word	0x00006450
        /*0678*/ 	.word	0x00000003
        /*067c*/ 	.word	0x000000a0
        /*0680*/ 	.short	0x010a
        /*0682*/ 	.byte	0xff
	.zero		1


	//   ....[90]....
        /*0684*/ 	.word	0x000064b0
        /*0688*/ 	.word	0x00000000
        /*068c*/ 	.word	0x00000000
        /*0690*/ 	.short	0x010a
        /*0692*/ 	.byte	0xff
	.zero		1


	//   ....[91]....
        /*0694*/ 	.word	0x00006510
        /*0698*/ 	.word	0x00000000
        /*069c*/ 	.word	0x00000000
        /*06a0*/ 	.short	0x010a
        /*06a2*/ 	.byte	0xff
	.zero		1


	//   ....[92]....
        /*06a4*/ 	.word	0x00006570
        /*06a8*/ 	.word	0x00000000
        /*06ac*/ 	.word	0x00000000
        /*06b0*/ 	.short	0x010a
        /*06b2*/ 	.byte	0xff
	.zero		1


	//   ....[93]....
        /*06b4*/ 	.word	0x000065d0
        /*06b8*/ 	.word	0x00000000
        /*06bc*/ 	.word	0x00000000
        /*06c0*/ 	.short	0x010a
        /*06c2*/ 	.byte	0xff
	.zero		1


	//   ....[94]....
        /*06c4*/ 	.word	0x00006630
        /*06c8*/ 	.word	0x00000000
        /*06cc*/ 	.word	0x00000000
        /*06d0*/ 	.short	0x010a
        /*06d2*/ 	.byte	0xff
	.zero		1


	//   ....[95]....
        /*06d4*/ 	.word	0x00006680
        /*06d8*/ 	.word	0x00000000
        /*06dc*/ 	.word	0x00000060
        /*06e0*/ 	.short	0x010a
        /*06e2*/ 	.byte	0xff
	.zero		1


	//   ....[96]....
        /*06e4*/ 	.word	0x000066e0
        /*06e8*/ 	.word	0x00000000
        /*06ec*/ 	.word	0x00000058
        /*06f0*/ 	.short	0x010a
        /*06f2*/ 	.byte	0xff
	.zero		1


	//   ....[97]....
        /*06f4*/ 	.word	0x00006740
        /*06f8*/ 	.word	0x00000003
        /*06fc*/ 	.word	0x00000048
        /*0700*/ 	.short	0x010a
        /*0702*/ 	.byte	0xff
	.zero		1


	//   ....[98]....
        /*0704*/ 	.word	0x00006790
        /*0708*/ 	.word	0x00000000
        /*070c*/ 	.word	0x00000060
        /*0710*/ 	.short	0x010a
        /*0712*/ 	.byte	0xff
	.zero		1


	//   ....[99]....
        /*0714*/ 	.word	0x000067f0
        /*0718*/ 	.word	0x00000000
        /*071c*/ 	.word	0x00000040
        /*0720*/ 	.short	0x010a
        /*0722*/ 	.byte	0xff
	.zero		1


	//   ....[100]....
        /*0724*/ 	.word	0x00006840
        /*0728*/ 	.word	0x0000005c
        /*072c*/ 	.word	0x00000080
        /*0730*/ 	.short	0x010a
        /*0732*/ 	.byte	0xff
	.zero		1


	//----- nvinfo : EIATTR_NUM_MBARRIERS
	.align		4
.L_47:
        /*0734*/ 	.byte	0x03, 0x38
        /*0736*/ 	.short	0x001c


	//----- nvinfo : EIATTR_EXIT_INSTR_OFFSETS
	.align		4
        /*0738*/ 	.byte	0x04, 0x1c
        /*073a*/ 	.short	(.L_49 - .L_48)


	//   ....[0]....
.L_48:
        /*073c*/ 	.word	0x00002480


	//   ....[1]....
        /*0740*/ 	.word	0x00002970


	//   ....[2]....
        /*0744*/ 	.word	0x000029d0


	//   ....[3]....
        /*0748*/ 	.word	0x000037e0


	//   ....[4]....
        /*074c*/ 	.word	0x00004310


	//   ....[5]....
        /*0750*/ 	.word	0x00004350


	//   ....[6]....
        /*0754*/ 	.word	0x00006000


	//----- nvinfo : EIATTR_MAX_THREADS
	.align		4
.L_49:
        /*0758*/ 	.byte	0x04, 0x05
        /*075a*/ 	.short	(.L_51 - .L_50)
.L_50:
        /*075c*/ 	.word	0x00000100
        /*0760*/ 	.word	0x00000001
        /*0764*/ 	.word	0x00000001


	//----- nvinfo : EIATTR_CRS_STACK_SIZE
	.align		4
.L_51:
        /*0768*/ 	.byte	0x04, 0x1e
        /*076a*/ 	.short	(.L_53 - .L_52)
.L_52:
        /*076c*/ 	.word	0x00000000


	//----- nvinfo : EIATTR_CBANK_PARAM_SIZE
	.align		4
.L_53:
        /*0770*/ 	.byte	0x03, 0x19
        /*0772*/ 	.short	0x0800


	//----- nvinfo : EIATTR_PARAM_CBANK
	.align		4
        /*0774*/ 	.byte	0x04, 0x0a
        /*0776*/ 	.short	(.L_55 - .L_54)
	.align		4
.L_54:
        /*0778*/ 	.word	index@(.nv.constant0._ZN7cutlass13device_kernelINS_4gemm6kernel13GemmUniversalIN4cute5tupleIJiiiiEEENS1_10collective13CollectiveMmaINS1_35MainloopSm100TmaUmmaWarpSpecializedILi4ELi2ELi4ENS5_IJNS4_1CILi1EEESB_SB_EEEEENS5_IJNSA_ILi64EEESE_NSA_ILi32EEEEEENS_12float_e4m3_tENS5_IJlSB_lEEESH_SI_NS4_8TiledMMAINS4_8MMA_AtomIJNS4_10MMA_TraitsINS4_19SM100_MMA_F8F6F4_SSEJSH_SH_fSE_SE_NS4_17integral_constantINS4_4UMMA5MajorELSP_0EEESQ_NSN_INSO_7ScaleInELSR_0EEESS_EEEEEENS4_6LayoutISC_NS5_IJNSA_ILi0EEESW_SW_EEEEENS5_IJNS4_10UnderscoreESZ_SZ_EEEEENS4_13SM90_TMA_LOADENS4_14ComposedLayoutINS4_7SwizzleILi1ELi4ELi3EEENS4_18smem_ptr_flag_bitsILi8EEENSV_INS5_IJNSA_ILi8EEESF_EEENS5_IJSF_SB_EEEEEEEvNS4_8identityES12_S1C_vS1D_EENS_8epilogue10collective18CollectiveEpilogueINS1F_23Sm100TmaWarpSpecializedILi1ELi1ELi32ELb0ELb0EEEJSG_NS5_IJNSV_ISE_SB_EES1K_EEESH_SI_SH_SI_NS1F_6fusion15FusionCallbacksIS1J_NS1M_17LinearCombinationISH_fSH_fLNS_15FloatRoundStyleE2EEESG_S1L_JEEENS4_5SM1004TMEM4LOAD26SM100_TMEM_LOAD_16dp32b32xES12_NS13_INS14_ILi2ELi4ELi3EEES17_NSV_INS5_IJS18_SE_EEENS5_IJSE_SB_EEEEEEENS4_39AutoVectorizingCopyWithAssumedAlignmentILi128EEENS4_14SM90_TMA_STOREES20_S22_S22_EEEvvEEEEvNT_6ParamsE)
        /*077c*/ 	.short	0x0380
        /*077e*/ 	.short	0x0800


	//----- nvinfo : EIATTR_SW_WAR
	.align		4
.L_55:
        /*0780*/ 	.byte	0x04, 0x36
        /*0782*/ 	.short	(.L_57 - .L_56)
.L_56:
        /*0784*/ 	.word	0x00000008
.L_57:


//--------------------- .nv.callgraph             --------------------------
	.section	.nv.callgraph,"",@"SHT_CUDA_CALLGRAPH"
	.align	4
	.sectionentsize	8
	.align		4
        /*0000*/ 	.word	0x00000000
	.align		4
        /*0004*/ 	.word	0xffffffff
	.align		4
        /*0008*/ 	.word	index@(_ZN7cutlass13device_kernelINS_4gemm6kernel13GemmUniversalIN4cute5tupleIJiiiiEEENS1_10collective13CollectiveMmaINS1_35MainloopSm100TmaUmmaWarpSpecializedILi4ELi2ELi4ENS5_IJNS4_1CILi1EEESB_SB_EEEEENS5_IJNSA_ILi64EEESE_NSA_ILi32EEEEEENS_12float_e4m3_tENS5_IJlSB_lEEESH_SI_NS4_8TiledMMAINS4_8MMA_AtomIJNS4_10MMA_TraitsINS4_19SM100_MMA_F8F6F4_SSEJSH_SH_fSE_SE_NS4_17integral_constantINS4_4UMMA5MajorELSP_0EEESQ_NSN_INSO_7ScaleInELSR_0EEESS_EEEEEENS4_6LayoutISC_NS5_IJNSA_ILi0EEESW_SW_EEEEENS5_IJNS4_10UnderscoreESZ_SZ_EEEEENS4_13SM90_TMA_LOADENS4_14ComposedLayoutINS4_7SwizzleILi1ELi4ELi3EEENS4_18smem_ptr_flag_bitsILi8EEENSV_INS5_IJNSA_ILi8EEESF_EEENS5_IJSF_SB_EEEEEEEvNS4_8identityES12_S1C_vS1D_EENS_8epilogue10collective18CollectiveEpilogueINS1F_23Sm100TmaWarpSpecializedILi1ELi1ELi32ELb0ELb0EEEJSG_NS5_IJNSV_ISE_SB_EES1K_EEESH_SI_SH_SI_NS1F_6fusion15FusionCallbacksIS1J_NS1M_17LinearCombinationISH_fSH_fLNS_15FloatRoundStyleE2EEESG_S1L_JEEENS4_5SM1004TMEM4LOAD26SM100_TMEM_LOAD_16dp32b32xES12_NS13_INS14_ILi2ELi4ELi3EEES17_NSV_INS5_IJS18_SE_EEENS5_IJSE_SB_EEEEEEENS4_39AutoVectorizingCopyWithAssumedAlignmentILi128EEENS4_14SM90_TMA_STOREES20_S22_S22_EEEvvEEEEvNT_6ParamsE)
	.align		4
        /*000c*/ 	.word	index@(__assertfail)
	.align		4
        /*0010*/ 	.word	0x00000000
	.align		4
        /*0014*/ 	.word	0xfffffffe
	.align		4
        /*0018*/ 	.word	0x00000000
	.align		4
        /*001c*/ 	.word	0xfffffffd
	.align		4
        /*0020*/ 	.word	0x00000000
	.align		4
        /*0024*/ 	.word	0xfffffffc


//--------------------- .nv.constant4             --------------------------
	.section	.nv.constant4,"a",@progbits
	.align	8
	.align		8
.nv.constant4:
        /*0000*/ 	.dword	__assertfail
	.align		8
        /*0008*/ 	.dword	__unnamed_1
	.align		8
        /*0010*/ 	.dword	__unnamed_2
	.align		8
        /*0018*/ 	.dword	_ZN39_INTERNAL_35f03422_4_k_cu_46f6a493_77124cuda3std3__45__cpo5beginE
	.align		8
        /*0020*/ 	.dword	_ZN39_INTERNAL_35f03422_4_k_cu_46f6a493_77124cuda3std3__45__cpo3endE
	.align		8
        /*0028*/ 	.dword	_ZN39_INTERNAL_35f03422_4_k_cu_46f6a493_77124cuda3std3__45__cpo6cbeginE
	.align		8
        /*0030*/ 	.dword	_ZN39_INTERNAL_35f03422_4_k_cu_46f6a493_77124cuda3std3__45__cpo4cendE
	.align		8
        /*0038*/ 	.dword	_ZN39_INTERNAL_35f03422_4_k_cu_46f6a493_77124cuda3std3__441_GLOBAL__N__35f03422_4_k_cu_46f6a493_77126ignoreE
	.align		8
        /*0040*/ 	.dword	_ZN39_INTERNAL_35f03422_4_k_cu_46f6a493_77124cuda3std3__419piecewise_constructE
	.align		8
        /*0048*/ 	.dword	_ZN39_INTERNAL_35f03422_4_k_cu_46f6a493_77124cuda3std3__48in_placeE
	.align		8
        /*0050*/ 	.dword	_ZN39_INTERNAL_35f03422_4_k_cu_46f6a493_77124cuda3std6ranges3__45__cpo4swapE
	.align		8
        /*0058*/ 	.dword	_ZN39_INTERNAL_35f03422_4_k_cu_46f6a493_77124cuda3std6ranges3__45__cpo9iter_moveE
	.align		8
        /*0060*/ 	.dword	_ZN39_INTERNAL_35f03422_4_k_cu_46f6a493_77124cute7productE
	.align		8
        /*0068*/ 	.dword	_ZN39_INTERNAL_35f03422_4_k_cu_46f6a493_77124cute1_E
	.align		8
        /*0070*/ 	.dword	$str$25
	.align		8
        /*0078*/ 	.dword	$str$26
	.align		8
        /*0080*/ 	.dword	$str$27
	.align		8
        /*0088*/ 	.dword	$str$28


//--------------------- .text._ZN7cutlass13device_kernelINS_4gemm6kernel13GemmUniversalIN4cute5tupleIJiiiiEEENS1_10collective13CollectiveMmaINS1_35MainloopSm100TmaUmmaWarpSpecializedILi4ELi2ELi4ENS5_IJNS4_1CILi1EEESB_SB_EEEEENS5_IJNSA_ILi64EEESE_NSA_ILi32EEEEEENS_12float_e4m3_tENS5_IJlSB_lEEESH_SI_NS4_8TiledMMAINS4_8MMA_AtomIJNS4_10MMA_TraitsINS4_19SM100_MMA_F8F6F4_SSEJSH_SH_fSE_SE_NS4_17integral_constantINS4_4UMMA5MajorELSP_0EEESQ_NSN_INSO_7ScaleInELSR_0EEESS_EEEEEENS4_6LayoutISC_NS5_IJNSA_ILi0EEESW_SW_EEEEENS5_IJNS4_10UnderscoreESZ_SZ_EEEEENS4_13SM90_TMA_LOADENS4_14ComposedLayoutINS4_7SwizzleILi1ELi4ELi3EEENS4_18smem_ptr_flag_bitsILi8EEENSV_INS5_IJNSA_ILi8EEESF_EEENS5_IJSF_SB_EEEEEEEvNS4_8identityES12_S1C_vS1D_EENS_8epilogue10collective18CollectiveEpilogueINS1F_23Sm100TmaWarpSpecializedILi1ELi1ELi32ELb0ELb0EEEJSG_NS5_IJNSV_ISE_SB_EES1K_EEESH_SI_SH_SI_NS1F_6fusion15FusionCallbacksIS1J_NS1M_17LinearCombinationISH_fSH_fLNS_15FloatRoundStyleE2EEESG_S1L_JEEENS4_5SM1004TMEM4LOAD26SM100_TMEM_LOAD_16dp32b32xES12_NS13_INS14_ILi2ELi4ELi3EEES17_NSV_INS5_IJS18_SE_EEENS5_IJSE_SB_EEEEEEENS4_39AutoVectorizingCopyWithAssumedAlignmentILi128EEENS4_14SM90_TMA_STOREES20_S22_S22_EEEvvEEEEvNT_6ParamsE --------------------------
	.section	.text._ZN7cutlass13device_kernelINS_4gemm6kernel13GemmUniversalIN4cute5tupleIJiiiiEEENS1_10collective13CollectiveMmaINS1_35MainloopSm100TmaUmmaWarpSpecializedILi4ELi2ELi4ENS5_IJNS4_1CILi1EEESB_SB_EEEEENS5_IJNSA_ILi64EEESE_NSA_ILi32EEEEEENS_12float_e4m3_tENS5_IJlSB_lEEESH_SI_NS4_8TiledMMAINS4_8MMA_AtomIJNS4_10MMA_TraitsINS4_19SM100_MMA_F8F6F4_SSEJSH_SH_fSE_SE_NS4_17integral_constantINS4_4UMMA5MajorELSP_0EEESQ_NSN_INSO_7ScaleInELSR_0EEESS_EEEEEENS4_6LayoutISC_NS5_IJNSA_ILi0EEESW_SW_EEEEENS5_IJNS4_10UnderscoreESZ_SZ_EEEEENS4_13SM90_TMA_LOADENS4_14ComposedLayoutINS4_7SwizzleILi1ELi4ELi3EEENS4_18smem_ptr_flag_bitsILi8EEENSV_INS5_IJNSA_ILi8EEESF_EEENS5_IJSF_SB_EEEEEEEvNS4_8identityES12_S1C_vS1D_EENS_8epilogue10collective18CollectiveEpilogueINS1F_23Sm100TmaWarpSpecializedILi1ELi1ELi32ELb0ELb0EEEJSG_NS5_IJNSV_ISE_SB_EES1K_EEESH_SI_SH_SI_NS1F_6fusion15FusionCallbacksIS1J_NS1M_17LinearCombinationISH_fSH_fLNS_15FloatRoundStyleE2EEESG_S1L_JEEENS4_5SM1004TMEM4LOAD26SM100_TMEM_LOAD_16dp32b32xES12_NS13_INS14_ILi2ELi4ELi3EEES17_NSV_INS5_IJS18_SE_EEENS5_IJSE_SB_EEEEEEENS4_39AutoVectorizingCopyWithAssumedAlignmentILi128EEENS4_14SM90_TMA_STOREES20_S22_S22_EEEvvEEEEvNT_6ParamsE,"ax",@progbits
	.align	128
.text._ZN7cutlass13device_kernelINS_4gemm6kernel13GemmUniversalIN4cute5tupleIJiiiiEEENS1_10collective13CollectiveMmaINS1_35MainloopSm100TmaUmmaWarpSpecializedILi4ELi2ELi4ENS5_IJNS4_1CILi1EEESB_SB_EEEEENS5_IJNSA_ILi64EEESE_NSA_ILi32EEEEEENS_12float_e4m3_tENS5_IJlSB_lEEESH_SI_NS4_8TiledMMAINS4_8MMA_AtomIJNS4_10MMA_TraitsINS4_19SM100_MMA_F8F6F4_SSEJSH_SH_fSE_SE_NS4_17integral_constantINS4_4UMMA5MajorELSP_0EEESQ_NSN_INSO_7ScaleInELSR_0EEESS_EEEEEENS4_6LayoutISC_NS5_IJNSA_ILi0EEESW_SW_EEEEENS5_IJNS4_10UnderscoreESZ_SZ_EEEEENS4_13SM90_TMA_LOADENS4_14ComposedLayoutINS4_7SwizzleILi1ELi4ELi3EEENS4_18smem_ptr_flag_bitsILi8EEENSV_INS5_IJNSA_ILi8EEESF_EEENS5_IJSF_SB_EEEEEEEvNS4_8identityES12_S1C_vS1D_EENS_8epilogue10collective18CollectiveEpilogueINS1F_23Sm100TmaWarpSpecializedILi1ELi1ELi32ELb0ELb0EEEJSG_NS5_IJNSV_ISE_SB_EES1K_EEESH_SI_SH_SI_NS1F_6fusion15FusionCallbacksIS1J_NS1M_17LinearCombinationISH_fSH_fLNS_15FloatRoundStyleE2EEESG_S1L_JEEENS4_5SM1004TMEM4LOAD26SM100_TMEM_LOAD_16dp32b32xES12_NS13_INS14_ILi2ELi4ELi3EEES17_NSV_INS5_IJS18_SE_EEENS5_IJSE_SB_EEEEEEENS4_39AutoVectorizingCopyWithAssumedAlignmentILi128EEENS4_14SM90_TMA_STOREES20_S22_S22_EEEvvEEEEvNT_6ParamsE:
        .type           _ZN7cutlass13device_kernelINS_4gemm6kernel13GemmUniversalIN4cute5tupleIJiiiiEEENS1_10collective13CollectiveMmaINS1_35MainloopSm100TmaUmmaWarpSpecializedILi4ELi2ELi4ENS5_IJNS4_1CILi1EEESB_SB_EEEEENS5_IJNSA_ILi64EEESE_NSA_ILi32EEEEEENS_12float_e4m3_tENS5_IJlSB_lEEESH_SI_NS4_8TiledMMAINS4_8MMA_AtomIJNS4_10MMA_TraitsINS4_19SM100_MMA_F8F6F4_SSEJSH_SH_fSE_SE_NS4_17integral_constantINS4_4UMMA5MajorELSP_0EEESQ_NSN_INSO_7ScaleInELSR_0EEESS_EEEEEENS4_6LayoutISC_NS5_IJNSA_ILi0EEESW_SW_EEEEENS5_IJNS4_10UnderscoreESZ_SZ_EEEEENS4_13SM90_TMA_LOADENS4_14ComposedLayoutINS4_7SwizzleILi1ELi4ELi3EEENS4_18smem_ptr_flag_bitsILi8EEENSV_INS5_IJNSA_ILi8EEESF_EEENS5_IJSF_SB_EEEEEEEvNS4_8identityES12_S1C_vS1D_EENS_8epilogue10collective18CollectiveEpilogueINS1F_23Sm100TmaWarpSpecializedILi1ELi1ELi32ELb0ELb0EEEJSG_NS5_IJNSV_ISE_SB_EES1K_EEESH_SI_SH_SI_NS1F_6fusion15FusionCallbacksIS1J_NS1M_17LinearCombinationISH_fSH_fLNS_15FloatRoundStyleE2EEESG_S1L_JEEENS4_5SM1004TMEM4LOAD26SM100_TMEM_LOAD_16dp32b32xES12_NS13_INS14_ILi2ELi4ELi3EEES17_NSV_INS5_IJS18_SE_EEENS5_IJSE_SB_EEEEEEENS4_39AutoVectorizingCopyWithAssumedAlignmentILi128EEENS4_14SM90_TMA_STOREES20_S22_S22_EEEvvEEEEvNT_6ParamsE,@function
        .size           _ZN7cutlass13device_kernelINS_4gemm6kernel13GemmUniversalIN4cute5tupleIJiiiiEEENS1_10collective13CollectiveMmaINS1_35MainloopSm100TmaUmmaWarpSpecializedILi4ELi2ELi4ENS5_IJNS4_1CILi1EEESB_SB_EEEEENS5_IJNSA_ILi64EEESE_NSA_ILi32EEEEEENS_12float_e4m3_tENS5_IJlSB_lEEESH_SI_NS4_8TiledMMAINS4_8MMA_AtomIJNS4_10MMA_TraitsINS4_19SM100_MMA_F8F6F4_SSEJSH_SH_fSE_SE_NS4_17integral_constantINS4_4UMMA5MajorELSP_0EEESQ_NSN_INSO_7ScaleInELSR_0EEESS_EEEEEENS4_6LayoutISC_NS5_IJNSA_ILi0EEESW_SW_EEEEENS5_IJNS4_10UnderscoreESZ_SZ_EEEEENS4_13SM90_TMA_LOADENS4_14ComposedLayoutINS4_7SwizzleILi1ELi4ELi3EEENS4_18smem_ptr_flag_bitsILi8EEENSV_INS5_IJNSA_ILi8EEESF_EEENS5_IJSF_SB_EEEEEEEvNS4_8identityES12_S1C_vS1D_EENS_8epilogue10collective18CollectiveEpilogueINS1F_23Sm100TmaWarpSpecializedILi1ELi1ELi32ELb0ELb0EEEJSG_NS5_IJNSV_ISE_SB_EES1K_EEESH_SI_SH_SI_NS1F_6fusion15FusionCallbacksIS1J_NS1M_17LinearCombinationISH_fSH_fLNS_15FloatRoundStyleE2EEESG_S1L_JEEENS4_5SM1004TMEM4LOAD26SM100_TMEM_LOAD_16dp32b32xES12_NS13_INS14_ILi2ELi4ELi3EEES17_NSV_INS5_IJS18_SE_EEENS5_IJSE_SB_EEEEEEENS4_39AutoVectorizingCopyWithAssumedAlignmentILi128EEENS4_14SM90_TMA_STOREES20_S22_S22_EEEvvEEEEvNT_6ParamsE,(.L_x_128 - _ZN7cutlass13device_kernelINS_4gemm6kernel13GemmUniversalIN4cute5tupleIJiiiiEEENS1_10collective13CollectiveMmaINS1_35MainloopSm100TmaUmmaWarpSpecializedILi4ELi2ELi4ENS5_IJNS4_1CILi1EEESB_SB_EEEEENS5_IJNSA_ILi64EEESE_NSA_ILi32EEEEEENS_12float_e4m3_tENS5_IJlSB_lEEESH_SI_NS4_8TiledMMAINS4_8MMA_AtomIJNS4_10MMA_TraitsINS4_19SM100_MMA_F8F6F4_SSEJSH_SH_fSE_SE_NS4_17integral_constantINS4_4UMMA5MajorELSP_0EEESQ_NSN_INSO_7ScaleInELSR_0EEESS_EEEEEENS4_6LayoutISC_NS5_IJNSA_ILi0EEESW_SW_EEEEENS5_IJNS4_10UnderscoreESZ_SZ_EEEEENS4_13SM90_TMA_LOADENS4_14ComposedLayoutINS4_7SwizzleILi1ELi4ELi3EEENS4_18smem_ptr_flag_bitsILi8EEENSV_INS5_IJNSA_ILi8EEESF_EEENS5_IJSF_SB_EEEEEEEvNS4_8identityES12_S1C_vS1D_EENS_8epilogue10collective18CollectiveEpilogueINS1F_23Sm100TmaWarpSpecializedILi1ELi1ELi32ELb0ELb0EEEJSG_NS5_IJNSV_ISE_SB_EES1K_EEESH_SI_SH_SI_NS1F_6fusion15FusionCallbacksIS1J_NS1M_17LinearCombinationISH_fSH_fLNS_15FloatRoundStyleE2EEESG_S1L_JEEENS4_5SM1004TMEM4LOAD26SM100_TMEM_LOAD_16dp32b32xES12_NS13_INS14_ILi2ELi4ELi3EEES17_NSV_INS5_IJS18_SE_EEENS5_IJSE_SB_EEEEEEENS4_39AutoVectorizingCopyWithAssumedAlignmentILi128EEENS4_14SM90_TMA_STOREES20_S22_S22_EEEvvEEEEvNT_6ParamsE)
        .other          _ZN7cutlass13device_kernelINS_4gemm6kernel13GemmUniversalIN4cute5tupleIJiiiiEEENS1_10collective13CollectiveMmaINS1_35MainloopSm100TmaUmmaWarpSpecializedILi4ELi2ELi4ENS5_IJNS4_1CILi1EEESB_SB_EEEEENS5_IJNSA_ILi64EEESE_NSA_ILi32EEEEEENS_12float_e4m3_tENS5_IJlSB_lEEESH_SI_NS4_8TiledMMAINS4_8MMA_AtomIJNS4_10MMA_TraitsINS4_19SM100_MMA_F8F6F4_SSEJSH_SH_fSE_SE_NS4_17integral_constantINS4_4UMMA5MajorELSP_0EEESQ_NSN_INSO_7ScaleInELSR_0EEESS_EEEEEENS4_6LayoutISC_NS5_IJNSA_ILi0EEESW_SW_EEEEENS5_IJNS4_10UnderscoreESZ_SZ_EEEEENS4_13SM90_TMA_LOADENS4_14ComposedLayoutINS4_7SwizzleILi1ELi4ELi3EEENS4_18smem_ptr_flag_bitsILi8EEENSV_INS5_IJNSA_ILi8EEESF_EEENS5_IJSF_SB_EEEEEEEvNS4_8identityES12_S1C_vS1D_EENS_8epilogue10collective18CollectiveEpilogueINS1F_23Sm100TmaWarpSpecializedILi1ELi1ELi32ELb0ELb0EEEJSG_NS5_IJNSV_ISE_SB_EES1K_EEESH_SI_SH_SI_NS1F_6fusion15FusionCallbacksIS1J_NS1M_17LinearCombinationISH_fSH_fLNS_15FloatRoundStyleE2EEESG_S1L_JEEENS4_5SM1004TMEM4LOAD26SM100_TMEM_LOAD_16dp32b32xES12_NS13_INS14_ILi2ELi4ELi3EEES17_NSV_INS5_IJS18_SE_EEENS5_IJSE_SB_EEEEEEENS4_39AutoVectorizingCopyWithAssumedAlignmentILi128EEENS4_14SM90_TMA_STOREES20_S22_S22_EEEvvEEEEvNT_6ParamsE,@"STO_CUDA_ENTRY STV_DEFAULT"
_ZN7cutlass13device_kernelINS_4gemm6kernel13GemmUniversalIN4cute5tupleIJiiiiEEENS1_10collective13CollectiveMmaINS1_35MainloopSm100TmaUmmaWarpSpecializedILi4ELi2ELi4ENS5_IJNS4_1CILi1EEESB_SB_EEEEENS5_IJNSA_ILi64EEESE_NSA_ILi32EEEEEENS_12float_e4m3_tENS5_IJlSB_lEEESH_SI_NS4_8TiledMMAINS4_8MMA_AtomIJNS4_10MMA_TraitsINS4_19SM100_MMA_F8F6F4_SSEJSH_SH_fSE_SE_NS4_17integral_constantINS4_4UMMA5MajorELSP_0EEESQ_NSN_INSO_7ScaleInELSR_0EEESS_EEEEEENS4_6LayoutISC_NS5_IJNSA_ILi0EEESW_SW_EEEEENS5_IJNS4_10UnderscoreESZ_SZ_EEEEENS4_13SM90_TMA_LOADENS4_14ComposedLayoutINS4_7SwizzleILi1ELi4ELi3EEENS4_18smem_ptr_flag_bitsILi8EEENSV_INS5_IJNSA_ILi8EEESF_EEENS5_IJSF_SB_EEEEEEEvNS4_8identityES12_S1C_vS1D_EENS_8epilogue10collective18CollectiveEpilogueINS1F_23Sm100TmaWarpSpecializedILi1ELi1ELi32ELb0ELb0EEEJSG_NS5_IJNSV_ISE_SB_EES1K_EEESH_SI_SH_SI_NS1F_6fusion15FusionCallbacksIS1J_NS1M_17LinearCombinationISH_fSH_fLNS_15FloatRoundStyleE2EEESG_S1L_JEEENS4_5SM1004TMEM4LOAD26SM100_TMEM_LOAD_16dp32b32xES12_NS13_INS14_ILi2ELi4ELi3EEES17_NSV_INS5_IJS18_SE_EEENS5_IJSE_SB_EEEEEEENS4_39AutoVectorizingCopyWithAssumedAlignmentILi128EEENS4_14SM90_TMA_STOREES20_S22_S22_EEEvvEEEEvNT_6ParamsE:
[----:B------:R-:W1:Y:S01]  /*0000*/  LDC R1, c[0x0][0x37c] ;  /* 0x0000df00ff017b82 */ /* 0x000e620000000800 */
[----:B------:R-:W2:Y:S01]  /*0010*/  S2R R101, SR_TID.X ;  /* 0x0000000000657919 */ /* 0x000ea20000002100 */
[----:B------:R-:W3:Y:S01]  /*0020*/  LDCU.64 UR4, c[0x0][0x890] ;  /* 0x00011200ff0477ac */ /* 0x000ee20008000a00 */
[----:B------:R-:W-:Y:S02]  /*0030*/  PRMT R96, RZ, 0x7610, R96 ;  /* 0x00007610ff607816 */ /* 0x000fe40000000060 */
[----:B------:R-:W-:Y:S01]  /*0040*/  ELECT P5, URZ, PT ;  /* 0x0000000000ff782f */ /* 0x000fe200038a0000 */
[----:B------:R-:W4:Y:S01]  /*0050*/  LDCU.64 UR40, c[0x0][0x358] ;  /* 0x00006b00ff2877ac */ /* 0x000f220008000a00 */
[----:B---3--:R-:W-:-:S04]  /*0060*/  UISETP.NE.U32.AND UP0, UPT, UR4, URZ, UPT ;  /* 0x000000ff0400728c */ /* 0x008fc8000bf05070 */
[----:B------:R-:W-:Y:S01]  /*0070*/  UISETP.NE.AND.EX UP0, UPT, UR5, URZ, UPT, UP0 ;  /* 0x000000ff0500728c */ /* 0x000fe2000bf05300 */
[----:B--2---:R-:W-:-:S05]  /*0080*/  SHF.R.U32.HI R104, RZ, 0x5, R101 ;  /* 0x00000005ff687819 */ /* 0x004fca0000011665 */
[----:B------:R-:W2:Y:S02]  /*0090*/  SHFL.IDX PT, R0, R104, RZ, 0x1f ;  /* 0x00001fff68007589 */ /* 0x000ea400000e0000 */
[----:B--2---:R-:W-:Y:S01]  /*00a0*/  R2UR UR8, R0 ;  /* 0x00000000000872ca */ /* 0x004fe200000e0000 */
[----:B-1--4-:R-:W-:-:S14]  /*00b0*/  BRA.U UP0, `(.L_x_0) ;  /* 0x00000001002c7547 */ /* 0x012fdc000b800000 */
[----:B------:R-:W1:Y:S02]  /*00c0*/  LDCU.64 UR6, c[0x0][0x888] ;  /* 0x00011100ff0677ac */ /* 0x000e640008000a00 */
[----:B-1----:R-:W-:-:S04]  /*00d0*/  UISETP.NE.U32.AND UP0, UPT, UR6, URZ, UPT ;  /* 0x000000ff0600728c */ /* 0x002fc8000bf05070 */
[----:B------:R-:W-:-:S09]  /*00e0*/  UISETP.NE.AND.EX UP0, UPT, UR7, URZ, UPT, UP0 ;  /* 0x000000ff0700728c */ /* 0x000fd2000bf05300 */
[----:B------:R-:W-:Y:S05]  /*00f0*/  BRA.U !UP0, `(.L_x_1) ;  /* 0x0000000108107547 */ /* 0x000fea000b800000 */
[----:B------:R-:W1:Y:S02]  /*0100*/  LDC.64 R2, c[0x0][0x888] ;  /* 0x00022200ff027b82 */ /* 0x000e640000000a00 */
[----:B-1----:R1:W5:Y:S01]  /*0110*/  LDG.E R49, desc[UR40][R2.64] ;  /* 0x0000002802317981 */ /* 0x002362000c1e1900 */
[----:B------:R-:W-:Y:S01]  /*0120*/  HFMA2 R96, -RZ, RZ, 0, 5.9604644775390625e-08 ;  /* 0x00000001ff607431 */ /* 0x000fe200000001ff */
[----:B------:R-:W-:Y:S05]  /*0130*/  BRA `(.L_x_0) ;  /* 0x00000000000c7947 */ /* 0x000fea0003800000 */
.L_x_1:
[----:B------:R-:W1:Y:S01]  /*0140*/  LDCU UR6, c[0x0][0x880] ;  /* 0x00011000ff0677ac */ /* 0x000e620008000800 */
[----:B------:R-:W-:Y:S01]  /*0150*/  HFMA2 R96, -RZ, RZ, 0, 5.9604644775390625e-08 ;  /* 0x00000001ff607431 */ /* 0x000fe200000001ff */
[----:B-1----:R-:W-:-:S07]  /*0160*/  MOV R49, UR6 ;  /* 0x0000000600317c02 */ /* 0x002fce0008000f00 */
.L_x_0:
[----:B------:R-:W2:Y:S02]  /*0170*/  LDCU.64 UR6, c[0x0][0x8b0] ;  /* 0x00011600ff0677ac */ /* 0x000ea40008000a00 */
[----:B--2---:R-:W-:-:S04]  /*0180*/  UISETP.NE.U32.AND UP0, UPT, UR6, URZ, UPT ;  /* 0x000000ff0600728c */ /* 0x004fc8000bf05070 */
[----:B------:R-:W-:-:S09]  /*0190*/  UISETP.NE.AND.EX UP0, UPT, UR7, URZ, UPT, UP0 ;  /* 0x000000ff0700728c */ /* 0x000fd2000bf05300 */
[----:B------:R-:W-:Y:S05]  /*01a0*/  BRA.U UP0, `(.L_x_2) ;  /* 0x0000000100247547 */ /* 0x000fea000b800000 */
[----:B------:R-:W2:Y:S02]  /*01b0*/  LDCU.64 UR6, c[0x0][0x8a8] ;  /* 0x00011500ff0677ac */ /* 0x000ea40008000a00 */
[----:B--2---:R-:W-:-:S04]  /*01c0*/  UISETP.NE.U32.AND UP0, UPT, UR6, URZ, UPT ;  /* 0x000000ff0600728c */ /* 0x004fc8000bf05070 */
[----:B------:R-:W-:-:S09]  /*01d0*/  UISETP.NE.AND.EX UP0, UPT, UR7, URZ, UPT, UP0 ;  /* 0x000000ff0700728c */ /* 0x000fd2000bf05300 */
[----:B------:R-:W-:Y:S05]  /*01e0*/  BRA.U !UP0, `(.L_x_3) ;  /* 0x00000001080c7547 */ /* 0x000fea000b800000 */
[----:B-1----:R-:W1:Y:S02]  /*01f0*/  LDC.64 R2, c[0x0][0x8a8] ;  /* 0x00022a00ff027b82 */ /* 0x002e640000000a00 */
[----:B-1----:R2:W5:Y:S01]  /*0200*/  LDG.E R47, desc[UR40][R2.64] ;  /* 0x00000028022f7981 */ /* 0x002562000c1e1900 */
[----:B------:R-:W-:Y:S05]  /*0210*/  BRA `(.L_x_2) ;  /* 0x0000000000087947 */ /* 0x000fea0003800000 */
.L_x_3:
[----:B------:R-:W2:Y:S02]  /*0220*/  LDCU UR6, c[0x0][0x8a0] ;  /* 0x00011400ff0677ac */ /* 0x000ea40008000800 */
[----:B--2---:R-:W-:Y:S02]  /*0230*/  MOV R47, UR6 ;  /* 0x00000006002f7c02 */ /* 0x004fe40008000f00 */
.L_x_2:
[----:B------:R-:W-:Y:S01]  /*0240*/  IMAD.U32 R0, RZ, RZ, UR8 ;  /* 0x00000008ff007e24 */ /* 0x000fe2000f8e00ff */
[----:B------:R-:W-:Y:S04]  /*0250*/  BSSY.RECONVERGENT B0, `(.L_x_4) ;  /* 0x000000c000007945 */ /* 0x000fe80003800200 */
[C---:B------:R-:W-:Y:S02]  /*0260*/  ISETP.NE.OR P1, PT, R0.reuse, 0x1, !P5 ;  /* 0x000000010000780c */ /* 0x040fe40006f25670 */
[----:B------:R-:W-:-:S11]  /*0270*/  ISETP.NE.OR P0, PT, R0, 0x3, !P5 ;  /* 0x000000030000780c */ /* 0x000fd60006f05670 */
[----:B------:R-:W-:Y:S05]  /*0280*/  @P1 BRA `(.L_x_5) ;  /* 0x0000000000201947 */ /* 0x000fea0003800000 */
[----:B------:R-:W3:Y:S02]  /*0290*/  LDCU.64 UR6, c[0x0][0x348] ;  /* 0x00006900ff0677ac */ /* 0x000ee40008000a00 */
[----:B---3--:R-:W-:Y:S02]  /*02a0*/  UIADD3 UR10, UP1, UPT, UR6, 0x80, URZ ;  /* 0x00000080060a7890 */ /* 0x008fe4000ff3e0ff */
[----:B------:R-:W-:Y:S02]  /*02b0*/  UIADD3 UR6, UP0, UPT, UR6, 0x180, URZ ;  /* 0x0000018006067890 */ /* 0x000fe4000ff1e0ff */
[----:B------:R-:W-:Y:S02]  /*02c0*/  UIADD3.X UR11, UPT, UPT, URZ, UR7, URZ, UP1, !UPT ;  /* 0x00000007ff0b7290 */ /* 0x000fe40008ffe4ff */
[----:B------:R-:W-:-:S07]  /*02d0*/  UIADD3.X UR7, UPT, UPT, URZ, UR7, URZ, UP0, !UPT ;  /* 0x00000007ff077290 */ /* 0x000fce00087fe4ff */
[----:B------:R3:W-:Y:S02]  /*02e0*/  UTMACCTL.PF [UR10] ;  /* 0x000000000a0079b9 */ /* 0x0007e40008040000 */
[----:B------:R3:W-:Y:S02]  /*02f0*/  UTMACCTL.PF [UR6] ;  /* 0x00000000060079b9 */ /* 0x0007e40008040000 */
[----:B---3--:R-:W-:Y:S01]  /*0300*/  NOP ;  /* 0x0000000000007918 */ /* 0x008fe20000000000 */
.L_x_5:
[----:B------:R-:W-:Y:S05]  /*0310*/  BSYNC.RECONVERGENT B0 ;  /* 0x0000000000007941 */ /* 0x000fea0003800200 */
.L_x_4:
[----:B------:R-:W-:Y:S04]  /*0320*/  BSSY.RECONVERGENT B0, `(.L_x_6) ;  /* 0x000000a000007945 */ /* 0x000fe80003800200 */
        /* <DEDUP_REMOVED lines=9> */
.L_x_7:
[----:B------:R-:W-:Y:S05]  /*03c0*/  BSYNC.RECONVERGENT B0 ;  /* 0x0000000000007941 */ /* 0x000fea0003800200 */
.L_x_6:
[----:B------:R-:W3:Y:S01]  /*03d0*/  LDCU.64 UR6, c[0x0][0x888] ;  /* 0x00011100ff0677ac */ /* 0x000ee20008000a00 */
[----:B------:R-:W-:Y:S02]  /*03e0*/  UISETP.EQ.U32.AND UP1, UPT, UR4, URZ, UPT ;  /* 0x000000ff0400728c */ /* 0x000fe4000bf22070 */
[----:B------:R-:W-:Y:S02]  /*03f0*/  UPLOP3.LUT UP2, UPT, UPT, UPT, UPT, 0x80, 0x8 ;  /* 0x000000000008789c */ /* 0x000fe40003f4f070 */
[----:B---3--:R-:W-:-:S04]  /*0400*/  UISETP.NE.U32.AND UP0, UPT, UR6, URZ, UPT ;  /* 0x000000ff0600728c */ /* 0x008fc8000bf05070 */
[----:B------:R-:W-:-:S04]  /*0410*/  UISETP.NE.AND.EX UP0, UPT, UR7, URZ, UPT, UP0 ;  /* 0x000000ff0700728c */ /* 0x000fc8000bf05300 */
[----:B------:R-:W-:-:S04]  /*0420*/  UISETP.EQ.OR.EX UP3, UPT, UR5, URZ, !UP0, UP1 ;  /* 0x000000ff0500728c */ /* 0x000fc8000c762710 */
[----:B------:R-:W-:-:S05]  /*0430*/  UP2UR UR44, UPR, URZ, 0x8 ;  /* 0x00000008ff2c7883 */ /* 0x000fca0008000000 */
[----:B------:R-:W-:Y:S07]  /*0440*/  BRA.U !UP3, `(.L_x_8) ;  /* 0x000000010b207547 */ /* 0x000fee000b800000 */
[----:B------:R-:W-:Y:S01]  /*0450*/  UISETP.NE.U32.AND UP2, UPT, UR4, URZ, UPT ;  /* 0x000000ff0400728c */ /* 0x000fe2000bf45070 */
[----:B-----5:R-:W-:Y:S01]  /*0460*/  FSETP.NEU.AND P0, PT, R49, RZ, PT ;  /* 0x000000ff3100720b */ /* 0x020fe20003f0d000 */
[----:B------:R-:W-:Y:S02]  /*0470*/  USEL UR4, URZ, 0xffffffff, UP0 ;  /* 0xffffffffff047887 */ /* 0x000fe40008000000 */
[----:B------:R-:W-:-:S10]  /*0480*/  UISETP.NE.AND.EX UP2, UPT, UR5, URZ, UPT, UP2 ;  /* 0x000000ff0500728c */ /* 0x000fd4000bf45320 */
[----:B------:R-:W-:Y:S01]  /*0490*/  VOTEU.ANY UP1, P0 ;  /* 0x0000000000ff7886 */ /* 0x000fe20000020100 */
[----:B------:R-:W-:-:S04]  /*04a0*/  @!UP2 USEL UR4, URZ, 0xffffffff, UP1 ;  /* 0xffffffffff04a887 */ /* 0x000fc80008800000 */
[----:B------:R-:W-:-:S04]  /*04b0*/  ULOP3.LUT UR4, UR4, 0x1, URZ, 0xc0, !UPT ;  /* 0x0000000104047892 */ /* 0x000fc8000f8ec0ff */
[----:B------:R-:W-:-:S11]  /*04c0*/  UISETP.NE.U32.AND UP2, UPT, UR4, 0x1, UPT ;  /* 0x000000010400788c */ /* 0x000fd6000bf45070 */
.L_x_8:
[----:B-12---:R-:W1:Y:S01]  /*04d0*/  SHFL.IDX PT, R2, R104, RZ, 0x1f ;  /* 0x00001fff68027589 */ /* 0x006e6200000e0000 */
[----:B------:R-:W-:-:S04]  /*04e0*/  UISETP.NE.AND UP1, UPT, UR8, 0x2, UPT ;  /* 0x000000020800788c */ /* 0x000fc8000bf25270 */
[----:B------:R-:W-:Y:S01]  /*04f0*/  USEL UR13, URZ, 0x1, UP1 ;  /* 0x00000001ff0d7887 */ /* 0x000fe20008800000 */
[----:B-1----:R-:W-:-:S13]  /*0500*/  ISETP.NE.AND P0, PT, R2, RZ, PT ;  /* 0x000000ff0200720c */ /* 0x002fda0003f05270 */
[----:B------:R-:W-:Y:S05]  /*0510*/  @P0 BRA `(.L_x_9) ;  /* 0x0000000000480947 */ /* 0x000fea0003800000 */
[----:B------:R-:W1:Y:S01]  /*0520*/  S2UR UR5, SR_CgaCtaId ;  /* 0x00000000000579c3 */ /* 0x000e620000008800 */
[----:B------:R-:W-:Y:S01]  /*0530*/  UMOV UR6, 0x400 ;  /* 0x0000040000067882 */ /* 0x000fe20000000000 */
[----:B------:R-:W-:Y:S01]  /*0540*/  UMOV UR4, 0x1 ;  /* 0x0000000100047882 */ /* 0x000fe20000000000 */
[----:B------:R-:W-:Y:S01]  /*0550*/  ELECT P0, URZ, PT ;  /* 0x0000000000ff782f */ /* 0x000fe20003800000 */
[----:B-1----:R-:W-:Y:S02]  /*0560*/  ULEA UR5, UR5, UR6, 0x18 ;  /* 0x0000000605057291 */ /* 0x002fe4000f8ec0ff */
[----:B------:R-:W-:-:S04]  /*0570*/  UIADD3 UR6, UPT, UPT, -UR4, 0x100000, URZ ;  /* 0x0010000004067890 */ /* 0x000fc8000fffe1ff */
[----:B------:R-:W-:Y:S02]  /*0580*/  USHF.L.U32 UR7, UR6, 0xb, URZ ;  /* 0x0000000b06077899 */ /* 0x000fe400080006ff */
[----:B------:R-:W-:Y:S01]  /*0590*/  USHF.L.U32 UR6, UR6, 0x1, URZ ;  /* 0x0000000106067899 */ /* 0x000fe200080006ff */
[----:B------:R-:W1:Y:S11]  /*05a0*/  FENCE.VIEW.ASYNC.S ;  /* 0x00000000000073c6 */ /* 0x000e760000000000 */
[----:B-1----:R1:W2:Y:S01]  /*05b0*/  SYNCS.EXCH.64 URZ, [UR5], UR6 ;  /* 0x0000000605ff75b2 */ /* 0x0022a20008000100 */
[----:B------:R1:W3:Y:S01]  /*05c0*/  SYNCS.EXCH.64 URZ, [UR5+0x20], UR6 ;  /* 0x0000200605ff75b2 */ /* 0x0002e20008000100 */
[----:B------:R1:W4:Y:S01]  /*05d0*/  SYNCS.EXCH.64 URZ, [UR5+0x8], UR6 ;  /* 0x0000080605ff75b2 */ /* 0x0003220008000100 */
[----:B------:R1:W1:Y:S01]  /*05e0*/  SYNCS.EXCH.64 URZ, [UR5+0x28], UR6 ;  /* 0x0000280605ff75b2 */ /* 0x0002620008000100 */
[----:B------:R1:W1:Y:S01]  /*05f0*/  SYNCS.EXCH.64 URZ, [UR5+0x10], UR6 ;  /* 0x0000100605ff75b2 */ /* 0x0002620008000100 */
[----:B------:R1:W1:Y:S01]  /*0600*/  SYNCS.EXCH.64 URZ, [UR5+0x30], UR6 ;  /* 0x0000300605ff75b2 */ /* 0x0002620008000100 */
[----:B------:R1:W1:Y:S01]  /*0610*/  SYNCS.EXCH.64 URZ, [UR5+0x18], UR6 ;  /* 0x0000180605ff75b2 */ /* 0x0002620008000100 */
[----:B------:R1:W1:Y:S01]  /*0620*/  SYNCS.EXCH.64 URZ, [UR5+0x38], UR6 ;  /* 0x0000380605ff75b2 */ /* 0x0002620008000100 */
[----:B------:R-:W-:Y:S01]  /*0630*/  NOP ;  /* 0x0000000000007918 */ /* 0x000fe20000000000 */
.L_x_9:
[----:B------:R-:W2:Y:S01]  /*0640*/  SHFL.IDX PT, R2, R104, RZ, 0x1f ;  /* 0x00001fff68027589 */ /* 0x000ea200000e0000 */
[----:B------:R-:W-:Y:S01]  /*0650*/  NOP ;  /* 0x0000000000007918 */ /* 0x000fe20000000000 */
[----:B--2---:R-:W-:-:S13]  /*0660*/  ISETP.NE.AND P0, PT, R2, 0x1, PT ;  /* 0x000000010200780c */ /* 0x004fda0003f05270 */
[----:B------:R-:W-:Y:S05]  /*0670*/  @P0 BRA `(.L_x_10) ;  /* 0x0000000000400947 */ /* 0x000fea0003800000 */
[----:B-1----:R-:W1:Y:S01]  /*0680*/  S2UR UR6, SR_CgaCtaId ;  /* 0x00000000000679c3 */ /* 0x002e620000008800 */
[----:B------:R-:W-:Y:S01]  /*0690*/  UMOV UR7, 0x400 ;  /* 0x0000040000077882 */ /* 0x000fe20000000000 */
[----:B------:R-:W-:Y:S01]  /*06a0*/  UMOV UR5, 0x20 ;  /* 0x0000002000057882 */ /* 0x000fe20000000000 */
[----:B------:R-:W-:Y:S01]  /*06b0*/  UMOV UR4, 0x80 ;  /* 0x0000008000047882 */ /* 0x000fe20000000000 */
[----:B------:R-:W-:-:S04]  /*06c0*/  UIADD3 UR10, UPT, UPT, -UR5, 0x100000, URZ ;  /* 0x00100000050a7890 */ /* 0x000fc8000fffe1ff */
[----:B------:R-:W-:Y:S02]  /*06d0*/  USHF.L.U32 UR11, UR10, 0xb, URZ ;  /* 0x0000000b0a0b7899 */ /* 0x000fe400080006ff */
[----:B------:R-:W-:Y:S02]  /*06e0*/  USHF.L.U32 UR10, UR10, 0x1, URZ ;  /* 0x000000010a0a7899 */ /* 0x000fe400080006ff */
[----:B------:R-:W-:-:S04]  /*06f0*/  UIADD3 UR4, UPT, UPT, -UR4, 0x100000, URZ ;  /* 0x0010000004047890 */ /* 0x000fc8000fffe1ff */
[----:B------:R-:W-:Y:S02]  /*0700*/  USHF.L.U32 UR5, UR4, 0xb, URZ ;  /* 0x0000000b04057899 */ /* 0x000fe400080006ff */
[----:B------:R-:W-:Y:S01]  /*0710*/  USHF.L.U32 UR4, UR4, 0x1, URZ ;  /* 0x0000000104047899 */ /* 0x000fe200080006ff */
[----:B------:R-:W-:Y:S01]  /*0720*/  ELECT P0, URZ, PT ;  /* 0x0000000000ff782f */ /* 0x000fe20003800000 */
[----:B-1----:R-:W-:Y:S01]  /*0730*/  ULEA UR6, UR6, UR7, 0x18 ;  /* 0x0000000706067291 */ /* 0x002fe2000f8ec0ff */
[----:B------:R-:W1:Y:S11]  /*0740*/  FENCE.VIEW.ASYNC.S ;  /* 0x00000000000073c6 */ /* 0x000e760000000000 */
[----:B-1----:R2:W1:Y:S01]  /*0750*/  SYNCS.EXCH.64 URZ, [UR6+0x40], UR10 ;  /* 0x0000400a06ff75b2 */ /* 0x0024620008000100 */
[----:B------:R2:W1:Y:S02]  /*0760*/  SYNCS.EXCH.64 URZ, [UR6+0x48], UR4 ;  /* 0x0000480406ff75b2 */ /* 0x0004640008000100 */
[----:B--2---:R-:W-:Y:S01]  /*0770*/  NOP ;  /* 0x0000000000007918 */ /* 0x004fe20000000000 */
.L_x_10:
[----:B------:R-:W2:Y:S01]  /*0780*/  SHFL.IDX PT, R2, R104, RZ, 0x1f ;  /* 0x00001fff68027589 */ /* 0x000ea200000e0000 */
[----:B------:R-:W-:Y:S01]  /*0790*/  NOP ;  /* 0x0000000000007918 */ /* 0x000fe20000000000 */
[----:B--2---:R-:W-:-:S13]  /*07a0*/  ISETP.NE.AND P0, PT, R2, 0x3, PT ;  /* 0x000000030200780c */ /* 0x004fda0003f05270 */
[----:B------:R-:W-:Y:S05]  /*07b0*/  @P0 BRA `(.L_x_11) ;  /* 0x0000000000300947 */ /* 0x000fea0003800000 */
[----:B-1----:R-:W1:Y:S01]  /*07c0*/  S2UR UR5, SR_CgaCtaId ;  /* 0x00000000000579c3 */ /* 0x002e620000008800 */
        /* <DEDUP_REMOVED lines=8> */
[----:B-1----:R2:W1:Y:S01]  /*0850*/  SYNCS.EXCH.64 URZ, [UR5+0x50], UR6 ;  /* 0x0000500605ff75b2 */ /* 0x0024620008000100 */
[----:B------:R2:W1:Y:S02]  /*0860*/  SYNCS.EXCH.64 URZ, [UR5+0x58], UR6 ;  /* 0x0000580605ff75b2 */ /* 0x0004640008000100 */
[----:B--2---:R-:W-:Y:S01]  /*0870*/  NOP ;  /* 0x0000000000007918 */ /* 0x004fe20000000000 */
.L_x_11:
[----:B------:R-:W2:Y:S01]  /*0880*/  SHFL.IDX PT, R2, R104, RZ, 0x1f ;  /* 0x00001fff68027589 */ /* 0x000ea200000e0000 */
[----:B------:R-:W-:Y:S01]  /*0890*/  NOP ;  /* 0x0000000000007918 */ /* 0x000fe20000000000 */
[----:B--2---:R-:W-:-:S13]  /*08a0*/  ISETP.NE.AND P0, PT, R2, 0x4, PT ;  /* 0x000000040200780c */ /* 0x004fda0003f05270 */
[----:B------:R-:W-:Y:S05]  /*08b0*/  @P0 BRA `(.L_x_12) ;  /* 0x00000000004c0947 */ /* 0x000fea0003800000 */
[----:B-1----:R-:W1:Y:S01]  /*08c0*/  S2UR UR5, SR_CgaCtaId ;  /* 0x00000000000579c3 */ /* 0x002e620000008800 */
[----:B------:R-:W-:Y:S01]  /*08d0*/  UMOV UR7, 0x100 ;  /* 0x0000010000077882 */ /* 0x000fe20000000000 */
[----:B------:R-:W-:Y:S01]  /*08e0*/  UMOV UR6, 0x400 ;  /* 0x0000040000067882 */ /* 0x000fe20000000000 */
[----:B------:R-:W-:Y:S01]  /*08f0*/  USEL UR7, UR7, 0xe0, UP2 ;  /* 0x000000e007077887 */ /* 0x000fe20009000000 */
[----:B------:R-:W-:Y:S01]  /*0900*/  UMOV UR4, 0x1 ;  /* 0x0000000100047882 */ /* 0x000fe20000000000 */
[----:B------:R-:W-:Y:S01]  /*0910*/  ELECT P0, URZ, PT ;  /* 0x0000000000ff782f */ /* 0x000fe20003800000 */
[----:B------:R-:W-:-:S04]  /*0920*/  UIADD3 UR10, UPT, UPT, -UR4, 0x100000, URZ ;  /* 0x00100000040a7890 */ /* 0x000fc8000fffe1ff */
[----:B------:R-:W-:Y:S02]  /*0930*/  USHF.L.U32 UR11, UR10, 0xb, URZ ;  /* 0x0000000b0a0b7899 */ /* 0x000fe400080006ff */
[----:B------:R-:W-:Y:S02]  /*0940*/  USHF.L.U32 UR10, UR10, 0x1, URZ ;  /* 0x000000010a0a7899 */ /* 0x000fe400080006ff */
[----:B-1----:R-:W-:Y:S02]  /*0950*/  ULEA UR5, UR5, UR6, 0x18 ;  /* 0x0000000605057291 */ /* 0x002fe4000f8ec0ff */
[----:B------:R-:W-:-:S04]  /*0960*/  UIADD3 UR6, UPT, UPT, -UR7, 0x100000, URZ ;  /* 0x0010000007067890 */ /* 0x000fc8000fffe1ff */
[----:B------:R-:W-:Y:S02]  /*0970*/  USHF.L.U32 UR7, UR6, 0xb, URZ ;  /* 0x0000000b06077899 */ /* 0x000fe400080006ff */
[----:B------:R-:W-:Y:S01]  /*0980*/  USHF.L.U32 UR6, UR6, 0x1, URZ ;  /* 0x0000000106067899 */ /* 0x000fe200080006ff */
[----:B------:R-:W1:Y:S03]  /*0990*/  FENCE.VIEW.ASYNC.S ;  /* 0x00000000000073c6 */ /* 0x000e660000000000 */
[----:B-1----:R2:W1:Y:S08]  /*09a0*/  SYNCS.EXCH.64 URZ, [UR5+0x60], UR10 ;  /* 0x0000600a05ff75b2 */ /* 0x0024700008000100 */
[----:B------:R2:W1:Y:S01]  /*09b0*/  SYNCS.EXCH.64 URZ, [UR5+0x70], UR6 ;  /* 0x0000700605ff75b2 */ /* 0x0004620008000100 */
[----:B------:R2:W1:Y:S01]  /*09c0*/  SYNCS.EXCH.64 URZ, [UR5+0x68], UR10 ;  /* 0x0000680a05ff75b2 */ /* 0x0004620008000100 */
[----:B------:R2:W1:Y:S02]  /*09d0*/  SYNCS.EXCH.64 URZ, [UR5+0x78], UR6 ;  /* 0x0000780605ff75b2 */ /* 0x0004640008000100 */
[----:B--2---:R-:W-:Y:S01]  /*09e0*/  NOP ;  /* 0x0000000000007918 */ /* 0x004fe20000000000 */
.L_x_12:
        /* <DEDUP_REMOVED lines=18> */
[----:B------:R2:W1:Y:S01]  /*0b10*/  SYNCS.EXCH.64 URZ, [UR6+0xa0], UR4 ;  /* 0x0000a00406ff75b2 */ /* 0x0004620008000100 */
[----:B------:R2:W1:Y:S01]  /*0b20*/  SYNCS.EXCH.64 URZ, [UR6+0x88], UR10 ;  /* 0x0000880a06ff75b2 */ /* 0x0004620008000100 */
[----:B------:R2:W1:Y:S01]  /*0b30*/  SYNCS.EXCH.64 URZ, [UR6+0xa8], UR4 ;  /* 0x0000a80406ff75b2 */ /* 0x0004620008000100 */
[----:B------:R2:W1:Y:S01]  /*0b40*/  SYNCS.EXCH.64 URZ, [UR6+0x90], UR10 ;  /* 0x0000900a06ff75b2 */ /* 0x0004620008000100 */
[----:B------:R2:W1:Y:S01]  /*0b50*/  SYNCS.EXCH.64 URZ, [UR6+0xb0], UR4 ;  /* 0x0000b00406ff75b2 */ /* 0x0004620008000100 */
[----:B------:R2:W1:Y:S01]  /*0b60*/  SYNCS.EXCH.64 URZ, [UR6+0x98], UR10 ;  /* 0x0000980a06ff75b2 */ /* 0x0004620008000100 */
[----:B------:R2:W1:Y:S02]  /*0b70*/  SYNCS.EXCH.64 URZ, [UR6+0xb8], UR4 ;  /* 0x0000b80406ff75b2 */ /* 0x0004640008000100 */
[----:B--2---:R-:W-:Y:S01]  /*0b80*/  NOP ;  /* 0x0000000000007918 */ /* 0x004fe20000000000 */
.L_x_13:
        /* <DEDUP_REMOVED lines=14> */
[----:B------:R2:W1:Y:S01]  /*0c70*/  SYNCS.EXCH.64 URZ, [UR5+0xd0], UR6 ;  /* 0x0000d00605ff75b2 */ /* 0x0004620008000100 */
[----:B------:R2:W1:Y:S01]  /*0c80*/  SYNCS.EXCH.64 URZ, [UR5+0xc8], UR6 ;  /* 0x0000c80605ff75b2 */ /* 0x0004620008000100 */
[----:B------:R2:W1:Y:S02]  /*0c90*/  SYNCS.EXCH.64 URZ, [UR5+0xd8], UR6 ;  /* 0x0000d80605ff75b2 */ /* 0x0004640008000100 */
[----:B--2---:R-:W-:Y:S01]  /*0ca0*/  NOP ;  /* 0x0000000000007918 */ /* 0x004fe20000000000 */
.L_x_14:
[----:B-1----:R-:W1:Y:S01]  /*0cb0*/  S2UR UR5, SR_CTAID.X ;  /* 0x00000000000579c3 */ /* 0x002e620000002500 */
[----:B------:R-:W-:-:S05]  /*0cc0*/  CS2R.32 R97, SR_CgaSize ;  /* 0x0000000000617805 */ /* 0x000fca0000008a00 */
[----:B------:R-:W-:-:S05]  /*0cd0*/  IMAD R97, R97, -0xa0, RZ ;  /* 0xffffff6061617824 */ /* 0x000fca00078e02ff */
[----:B------:R-:W-:-:S14]  /*0ce0*/  R2UR UR7, R97 ;  /* 0x00000000610772ca */ /* 0x000fdc00000e0000 */
[----:B------:R-:W2:Y:S01]  /*0cf0*/  LDCU UR7, c[0x0][UR7+0x2b0] ;  /* 0x00005600070777ac */ /* 0x000ea20008000800 */
[----:B------:R-:W-:Y:S01]  /*0d00*/  NOP ;  /* 0x0000000000007918 */ /* 0x000fe20000000000 */
[----:B------:R-:W-:-:S05]  /*0d10*/  CS2R.32 R97, SR_CgaSize ;  /* 0x0000000000617805 */ /* 0x000fca0000008a00 */
[----:B------:R-:W-:-:S05]  /*0d20*/  IMAD R97, R97, -0xa0, RZ ;  /* 0xffffff6061617824 */ /* 0x000fca00078e02ff */
[----:B------:R-:W-:-:S14]  /*0d30*/  R2UR UR6, R97 ;  /* 0x00000000610672ca */ /* 0x000fdc00000e0000 */
[----:B------:R-:W3:Y:S01]  /*0d40*/  LDCU UR6, c[0x0][UR6+0x2b4] ;  /* 0x00005680060677ac */ /* 0x000ee20008000800 */
[----:B------:R-:W4:Y:S08]  /*0d50*/  S2UR UR4, SR_CTAID.Y ;  /* 0x00000000000479c3 */ /* 0x000f300000002600 */
[----:B------:R-:W3:Y:S01]  /*0d60*/  LDC R9, c[0x0][0xb24] ;  /* 0x0002c900ff097b82 */ /* 0x000ee20000000800 */
[----:B-1----:R-:W-:-:S02]  /*0d70*/  I2FP.F32.U32 R5, UR5 ;  /* 0x0000000500057c45 */ /* 0x002fc40008201000 */
[----:B------:R-:W-:-:S05]  /*0d80*/  CS2R.32 R3, SR_CgaSize ;  /* 0x0000000000037805 */ /* 0x000fca0000008a00 */
[----:B------:R-:W-:-:S06]  /*0d90*/  IMAD R3, R3, -0xa0, RZ ;  /* 0xffffff6003037824 */ /* 0x000fcc00078e02ff */
[----:B------:R-:W1:Y:S01]  /*0da0*/  LDC R3, c[0x0][R3+0x2a0] ;  /* 0x0000a80003037b82 */ /* 0x000e620000000800 */
[----:B------:R-:W-:Y:S01]  /*0db0*/  MOV R97, UR5 ;  /* 0x0000000500617c02 */ /* 0x000fe20008000f00 */
[----:B--2---:R-:W-:Y:S01]  /*0dc0*/  FMUL R5, R5, UR7 ;  /* 0x0000000705057c20 */ /* 0x004fe20008400000 */
[----:B----4-:R-:W-:Y:S02]  /*0dd0*/  I2FP.F32.U32 R4, UR4 ;  /* 0x0000000400047c45 */ /* 0x010fe40008201000 */
[----:B------:R-:W-:-:S05]  /*0de0*/  CS2R.32 R2, SR_CgaSize ;  /* 0x0000000000027805 */ /* 0x000fca0000008a00 */
[----:B------:R-:W-:-:S06]  /*0df0*/  IMAD R2, R2, -0xa0, RZ ;  /* 0xffffff6002027824 */ /* 0x000fcc00078e02ff */
[----:B------:R-:W2:Y:S01]  /*0e00*/  LDC R2, c[0x0][R2+0x2a4] ;  /* 0x0000a90002027b82 */ /* 0x000ea20000000800 */
[----:B------:R-:W4:Y:S01]  /*0e10*/  F2I.U32.TRUNC.NTZ R90, R5 ;  /* 0x00000005005a7305 */ /* 0x000f22000020f000 */
[----:B------:R-:W-:Y:S01]  /*0e20*/  MOV R91, UR4 ;  /* 0x00000004005b7c02 */ /* 0x000fe20008000f00 */
[----:B---3--:R-:W-:-:S05]  /*0e30*/  FMUL R4, R4, UR6 ;  /* 0x0000000604047c20 */ /* 0x008fca0008400000 */
[----:B------:R-:W-:Y:S01]  /*0e40*/  BAR.SYNC.DEFER_BLOCKING 0x0 ;  /* 0x0000000000007b1d */ /* 0x000fe20000010000 */
[----:B------:R-:W-:-:S05]  /*0e50*/  ISETP.GE.AND P0, PT, R9, 0x1, PT ;  /* 0x000000010900780c */ /* 0x000fca0003f06270 */
[----:B------:R-:W3:Y:S02]  /*0e60*/  F2I.U32.TRUNC.NTZ R79, R4 ;  /* 0x00000004004f7305 */ /* 0x000ee4000020f000 */
[----:B------:R-:W2:Y:S01]  /*0e70*/  S2UR UR36, SR_CTAID.Z ;  /* 0x00000000002479c3 */ /* 0x000ea20000002700 */
[----:B----4-:R-:W-:-:S05]  /*0e80*/  IADD3 R90, PT, PT, -R90, RZ, RZ ;  /* 0x000000ff5a5a7210 */ /* 0x010fca0007ffe1ff */
[----:B-1----:R-:W-:Y:S01]  /*0e90*/  IMAD R90, R3, R90, UR5 ;  /* 0x00000005035a7e24 */ /* 0x002fe2000f8e025a */
[----:B---3--:R-:W-:-:S05]  /*0ea0*/  IADD3 R79, PT, PT, -R79, RZ, RZ ;  /* 0x000000ff4f4f7210 */ /* 0x008fca0007ffe1ff */
[----:B--2---:R-:W-:Y:S01]  /*0eb0*/  IMAD R79, R2, R79, UR4 ;  /* 0x00000004024f7e24 */ /* 0x004fe2000f8e024f */
[----:B------:R-:W-:Y:S06]  /*0ec0*/  @!P0 BRA `(.L_x_15) ;  /* 0x0000000000b88947 */ /* 0x000fec0003800000 */
[----:B------:R-:W1:Y:S01]  /*0ed0*/  LDC.64 R4, c[0x0][0xb18] ;  /* 0x0002c600ff047b82 */ /* 0x000e620000000a00 */
[----:B------:R-:W-:-:S07]  /*0ee0*/  ISETP.NE.AND P0, PT, R9, 0x1, PT ;  /* 0x000000010900780c */ /* 0x000fce0003f05270 */
[----:B------:R-:W2:Y:S08]  /*0ef0*/  LDC R10, c[0x0][0xb0c] ;  /* 0x0002c300ff0a7b82 */ /* 0x000eb00000000800 */
[----:B------:R-:W3:Y:S08]  /*0f00*/  LDC R11, c[0x0][0x370] ;  /* 0x0000dc00ff0b7b82 */ /* 0x000ef00000000800 */
[----:B------:R-:W4:Y:S01]  /*0f10*/  LDC R12, c[0x0][0x374] ;  /* 0x0000dd00ff0c7b82 */ /* 0x000f220000000800 */
[----:B-1----:R-:W-:-:S07]  /*0f20*/  ISETP.NE.AND P1, PT, R4, 0x1, PT ;  /* 0x000000010400780c */ /* 0x002fce0003f25270 */
[----:B------:R-:W3:Y:S01]  /*0f30*/  LDC.64 R6, c[0x0][0xb10] ;  /* 0x0002c400ff067b82 */ /* 0x000ee20000000a00 */
[----:B--2---:R-:W-:-:S07]  /*0f40*/  ISETP.NE.AND P2, PT, R10, 0x1, PT ;  /* 0x000000010a00780c */ /* 0x004fce0003f45270 */
[----:B------:R-:W1:Y:S08]  /*0f50*/  LDC R8, c[0x0][0xb20] ;  /* 0x0002c800ff087b82 */ /* 0x000e700000000800 */
[----:B------:R-:W2:Y:S01]  /*0f60*/  LDC.64 R2, c[0x0][0xb28] ;  /* 0x0002ca00ff027b82 */ /* 0x000ea20000000a00 */
[----:B----4-:R-:W-:-:S04]  /*0f70*/  IMAD.HI.U32 R13, R12, R5, RZ ;  /* 0x000000050c0d7227 */ /* 0x010fc800078e00ff */
[----:B------:R-:W-:-:S04]  /*0f80*/  IMAD.HI.U32 R5, R91, R5, RZ ;  /* 0x000000055b057227 */ /* 0x000fc800078e00ff */
[----:B---3--:R-:W-:-:S04]  /*0f90*/  IMAD.HI.U32 R14, R11, R6, RZ ;  /* 0x000000060b0e7227 */ /* 0x008fc800078e00ff */
[----:B------:R-:W-:Y:S01]  /*0fa0*/  IMAD.HI.U32 R16, R97, R6, RZ ;  /* 0x0000000661107227 */ /* 0x000fe200078e00ff */
[-C--:B------:R-:W-:Y:S02]  /*0fb0*/  @P2 SHF.R.U32.HI R11, RZ, R7.reuse, R14 ;  /* 0x00000007ff0b2219 */ /* 0x080fe4000001160e */
[-C--:B-1----:R-:W-:Y:S02]  /*0fc0*/  @P1 SHF.R.U32.HI R12, RZ, R8.reuse, R13 ;  /* 0x00000008ff0c1219 */ /* 0x082fe4000001160d */
[----:B------:R-:W-:Y:S02]  /*0fd0*/  SHF.R.U32.HI R8, RZ, R8, R5 ;  /* 0x00000008ff087219 */ /* 0x000fe40000011605 */
[----:B------:R-:W-:Y:S02]  /*0fe0*/  SHF.R.U32.HI R16, RZ, R7, R16 ;  /* 0x00000007ff107219 */ /* 0x000fe40000011610 */
[----:B------:R-:W-:Y:S01]  /*0ff0*/  SEL R5, R91, R8, !P1 ;  /* 0x000000085b057207 */ /* 0x000fe20004800000 */
[----:B--2---:R-:W-:Y:S01]  /*1000*/  IMAD.HI.U32 R14, R12, R2, RZ ;  /* 0x000000020c0e7227 */ /* 0x004fe200078e00ff */
[----:B------:R-:W-:-:S03]  /*1010*/  SEL R7, R97, R16, !P2 ;  /* 0x0000001061077207 */ /* 0x000fc60005000000 */
[----:B------:R-:W-:Y:S01]  /*1020*/  IMAD.HI.U32 R6, R11, R2, RZ ;  /* 0x000000020b067227 */ /* 0x000fe200078e00ff */
[----:B------:R-:W-:-:S04]  /*1030*/  @P0 SHF.R.U32.HI R12, RZ, R3, R14 ;  /* 0x00000003ff0c0219 */ /* 0x000fc8000001160e */
[----:B------:R-:W-:Y:S01]  /*1040*/  @P0 SHF.R.U32.HI R11, RZ, R3, R6 ;  /* 0x00000003ff0b0219 */ /* 0x000fe20000011606 */
[----:B------:R-:W-:-:S04]  /*1050*/  IMAD R12, R12, R9, RZ ;  /* 0x000000090c0c7224 */ /* 0x000fc800078e02ff */
[----:B------:R-:W-:Y:S01]  /*1060*/  IMAD R6, R11, R9, RZ ;  /* 0x000000090b067224 */ /* 0x000fe200078e02ff */
[----:B------:R-:W-:-:S04]  /*1070*/  ISETP.GE.AND P1, PT, R5, R12, PT ;  /* 0x0000000c0500720c */ /* 0x000fc80003f26270 */
[----:B------:R-:W-:Y:S01]  /*1080*/  ISETP.GE.OR P1, PT, R7, R6, P1 ;  /* 0x000000060700720c */ /* 0x000fe20000f26670 */
[----:B------:R-:W-:-:S05]  /*1090*/  IMAD.HI.U32 R6, R5, R2, RZ ;  /* 0x0000000205067227 */ /* 0x000fca00078e00ff */
[----:B------:R-:W-:-:S04]  /*10a0*/  SHF.R.U32.HI R6, RZ, R3, R6 ;  /* 0x00000003ff067219 */ /* 0x000fc80000011606 */
[----:B------:R-:W-:-:S03]  /*10b0*/  SEL R6, R5, R6, !P0 ;  /* 0x0000000605067207 */ /* 0x000fc60004000000 */
[----:B------:R-:W-:Y:S01]  /*10c0*/  @!P1 IMAD.HI.U32 R8, R7, R2, RZ ;  /* 0x0000000207089227 */ /* 0x000fe200078e00ff */
[----:B------:R-:W-:-:S04]  /*10d0*/  IADD3 R2, PT, PT, -R6, RZ, RZ ;  /* 0x000000ff06027210 */ /* 0x000fc80007ffe1ff */
[----:B------:R-:W-:Y:S01]  /*10e0*/  @!P1 SHF.R.U32.HI R8, RZ, R3, R8 ;  /* 0x00000003ff089219 */ /* 0x000fe20000011608 */
[----:B------:R-:W-:-:S03]  /*10f0*/  IMAD R2, R9, R2, R5 ;  /* 0x0000000209027224 */ /* 0x000fc600078e0205 */
[----:B------:R-:W-:Y:S02]  /*1100*/  @!P1 SEL R3, R7, R8, !P0 ;  /* 0x0000000807039207 */ /* 0x000fe40004000000 */
[----:B------:R-:W-:-:S03]  /*1110*/  IADD3 R8, PT, PT, -R5, RZ, RZ ;  /* 0x000000ff05087210 */ /* 0x000fc60007ffe1ff */
[--C-:B------:R-:W-:Y:S02]  /*1120*/  @!P1 IMAD.IADD R6, R6, 0x1, -R3.reuse ;  /* 0x0000000106069824 */ /* 0x100fe400078e0a03 */
[----:B------:R-:W-:Y:S01]  /*1130*/  @!P1 IMAD R3, R2, R11, R3 ;  /* 0x0000000b02039224 */ /* 0x000fe200078e0203 */
[----:B------:R-:W-:Y:S01]  /*1140*/  IADD3 R2, PT, PT, -R7, RZ, RZ ;  /* 0x000000ff07027210 */ /* 0x000fe20007ffe1ff */
[----:B------:R-:W-:Y:S02]  /*1150*/  @!P1 IMAD R5, R6, R9, R7 ;  /* 0x0000000906059224 */ /* 0x000fe400078e0207 */
[----:B------:R-:W-:Y:S02]  /*1160*/  IMAD R8, R4, R8, R91 ;  /* 0x0000000804087224 */ /* 0x000fe400078e025b */
[----:B------:R-:W-:Y:S02]  /*1170*/  @!P1 IMAD.MOV.U32 R7, RZ, RZ, R3 ;  /* 0x000000ffff079224 */ /* 0x000fe400078e0003 */
[----:B------:R-:W-:-:S02]  /*1180*/  IMAD R2, R10, R2, R97 ;  /* 0x000000020a027224 */ /* 0x000fc400078e0261 */
[----:B------:R-:W-:Y:S02]  /*1190*/  IMAD R91, R5, R4, R8 ;  /* 0x00000004055b7224 */ /* 0x000fe400078e0208 */
[----:B------:R-:W-:Y:S02]  /*11a0*/  IMAD R97, R7, R10, R2 ;  /* 0x0000000a07617224 */ /* 0x000fe400078e0202 */
.L_x_15:
[----:B------:R-:W1:Y:S01]  /*11b0*/  LDCU UR4, c[0x0][0xb30] ;  /* 0x00016600ff0477ac */ /* 0x000e620008000800 */
[----:B------:R-:W2:Y:S08]  /*11c0*/  S2UR UR37, SR_CgaCtaId ;  /* 0x00000000002579c3 */ /* 0x000eb00000008800 */
[----:B------:R-:W3:Y:S01]  /*11d0*/  LDC R40, c[0x0][0xb24] ;  /* 0x0002c900ff287b82 */ /* 0x000ee20000000800 */
[----:B-1----:R-:W-:-:S09]  /*11e0*/  UISETP.NE.AND UP1, UPT, UR4, 0x1, UPT ;  /* 0x000000010400788c */ /* 0x002fd2000bf25270 */
[----:B--2---:R-:W-:Y:S05]  /*11f0*/  BRA.U UP1, `(.L_x_16) ;  /* 0x0000000101407547 */ /* 0x004fea000b800000 */
[----:B------:R-:W1:Y:S08]  /*1200*/  LDC.64 R4, c[0x0][0xb10] ;  /* 0x0002c400ff047b82 */ /* 0x000e700000000a00 */
[----:B------:R-:W2:Y:S08]  /*1210*/  LDC.64 R2, c[0x0][0xb18] ;  /* 0x0002c600ff027b82 */ /* 0x000eb00000000a00 */
[----:B------:R-:W4:Y:S08]  /*1220*/  LDC R6, c[0x0][0xb20] ;  /* 0x0002c800ff067b82 */ /* 0x000f300000000800 */
[----:B------:R-:W3:Y:S01]  /*1230*/  LDC R8, c[0x0][0xb0c] ;  /* 0x0002c300ff087b82 */ /* 0x000ee20000000800 */
[----:B-1----:R-:W-:-:S05]  /*1240*/  IMAD.HI.U32 R4, R97, R4, RZ ;  /* 0x0000000461047227 */ /* 0x002fca00078e00ff */
[----:B------:R-:W-:Y:S01]  /*1250*/  SHF.R.U32.HI R4, RZ, R5, R4 ;  /* 0x00000005ff047219 */ /* 0x000fe20000011604 */
[----:B--2---:R-:W-:Y:S01]  /*1260*/  IMAD.HI.U32 R3, R91, R3, RZ ;  /* 0x000000035b037227 */ /* 0x004fe200078e00ff */
[----:B------:R-:W-:-:S04]  /*1270*/  ISETP.NE.AND P0, PT, R2, 0x1, PT ;  /* 0x000000010200780c */ /* 0x000fc80003f05270 */
[----:B----4-:R-:W-:-:S04]  /*1280*/  SHF.R.U32.HI R6, RZ, R6, R3 ;  /* 0x00000006ff067219 */ /* 0x010fc80000011603 */
[----:B------:R-:W-:Y:S02]  /*1290*/  SEL R3, R91, R6, !P0 ;  /* 0x000000065b037207 */ /* 0x000fe40004000000 */
[----:B---3--:R-:W-:-:S04]  /*12a0*/  ISETP.NE.AND P1, PT, R8, 0x1, PT ;  /* 0x000000010800780c */ /* 0x008fc80003f25270 */
[----:B------:R-:W-:-:S05]  /*12b0*/  SEL R4, R97, R4, !P1 ;  /* 0x0000000461047207 */ /* 0x000fca0004800000 */
[----:B------:R-:W-:Y:S02]  /*12c0*/  IMAD.IADD R5, R3, 0x1, -R4 ;  /* 0x0000000103057824 */ /* 0x000fe400078e0a04 */
[----:B------:R-:W-:Y:S02]  /*12d0*/  IMAD.IADD R3, R4, 0x1, -R3 ;  /* 0x0000000104037824 */ /* 0x000fe400078e0a03 */
[----:B------:R-:W-:Y:S02]  /*12e0*/  IMAD R97, R5, R8, R97 ;  /* 0x0000000805617224 */ /* 0x000fe400078e0261 */
[----:B------:R-:W-:-:S07]  /*12f0*/  IMAD R91, R3, R2, R91 ;  /* 0x00000002035b7224 */ /* 0x000fce00078e025b */
.L_x_16:
[----:B------:R-:W-:Y:S01]  /*1300*/  BAR.SYNC.DEFER_BLOCKING 0x0 ;  /* 0x0000000000007b1d */ /* 0x000fe20000010000 */
[----:B------:R-:W-:Y:S01]  /*1310*/  UISETP.NE.AND UP1, UPT, UR8, 0x2, UPT ;  /* 0x000000020800788c */ /* 0x000fe2000bf25270 */
[----:B------:R-:W-:Y:S02]  /*1320*/  ISETP.NE.OR P5, PT, R0, 0x2, !P5 ;  /* 0x000000020000780c */ /* 0x000fe40006fa5670 */
[----:B------:R-:W-:-:S06]  /*1330*/  LOP3.LUT R2, R101, 0x1f, RZ, 0xc0, !PT ;  /* 0x0000001f65027812 */ /* 0x000fcc00078ec0ff */
[----:B------:R-:W-:Y:S05]  /*1340*/  BRA.U UP1, `(.L_x_17) ;  /* 0x0000001101547547 */ /* 0x000fea000b800000 */
[----:B------:R-:W1:Y:S01]  /*1350*/  LDCU UR13, c[0x0][0x38c] ;  /* 0x00007180ff0d77ac */ /* 0x000e620008000800 */
[----:B------:R-:W2:Y:S01]  /*1360*/  LDC R9, c[0x0][0x370] ;  /* 0x0000dc00ff097b82 */ /* 0x000ea20000000800 */
[----:B------:R-:W-:Y:S01]  /*1370*/  PLOP3.LUT P1, PT, PT, PT, UP2, 0x80, 0x8 ;  /* 0x000000000008781c */ /* 0x000fe20003f2f028 */
[----:B------:R-:W-:Y:S01]  /*1380*/  IMAD.MOV.U32 R15, RZ, RZ, 0x1 ;  /* 0x00000001ff0f7424 */ /* 0x000fe200078e00ff */
[----:B------:R-:W-:Y:S01]  /*1390*/  ISETP.EQ.OR P4, PT, R2, RZ, P5 ;  /* 0x000000ff0200720c */ /* 0x000fe20002f82670 */
[----:B------:R-:W-:Y:S01]  /*13a0*/  IMAD.MOV.U32 R14, RZ, RZ, RZ ;  /* 0x000000ffff0e7224 */ /* 0x000fe200078e00ff */
[----:B------:R-:W-:Y:S02]  /*13b0*/  PLOP3.LUT P1, PT, P1, PT, PT, 0x8, 0x80 ;  /* 0x000000000080781c */ /* 0x000fe40000f2e170 */
[----:B------:R-:W-:Y:S01]  /*13c0*/  CS2R R12, SRZ ;  /* 0x00000000000c7805 */ /* 0x000fe2000001ff00 */
[----:B------:R-:W-:Y:S01]  /*13d0*/  IMAD.MOV.U32 R10, RZ, RZ, 0x1 ;  /* 0x00000001ff0a7424 */ /* 0x000fe200078e00ff */
[----:B------:R-:W4:Y:S01]  /*13e0*/  LDC R0, c[0x0][0x374] ;  /* 0x0000dd00ff007b82 */ /* 0x000f220000000800 */
[----:B------:R-:W2:Y:S01]  /*13f0*/  LDCU.64 UR22, c[0x0][0x348] ;  /* 0x00006900ff1677ac */ /* 0x000ea20008000a00 */
[----:B------:R-:W-:Y:S01]  /*1400*/  UMOV UR6, URZ ;  /* 0x000000ff00067c82 */ /* 0x000fe20008000000 */
[----:B-1----:R-:W-:-:S04]  /*1410*/  UIADD3 UR5, UPT, UPT, UR13, 0x1f, URZ ;  /* 0x0000001f0d057890 */ /* 0x002fc8000fffe0ff */
[----:B------:R-:W-:-:S04]  /*1420*/  USHF.R.S32.HI UR4, URZ, 0x1f, UR5 ;  /* 0x0000001fff047899 */ /* 0x000fc80008011405 */
[----:B------:R-:W-:-:S04]  /*1430*/  ULEA.HI UR4, UR4, UR5, URZ, 0x5 ;  /* 0x0000000504047291 */ /* 0x000fc8000f8f28ff */
[----:B------:R-:W-:Y:S02]  /*1440*/  USHF.R.S32.HI UR15, URZ, 0x5, UR4 ;  /* 0x00000005ff0f7899 */ /* 0x000fe40008011404 */
[----:B------:R-:W-:Y:S02]  /*1450*/  UIADD3 UR4, UPT, UPT, UR13, -0x1, URZ ;  /* 0xffffffff0d047890 */ /* 0x000fe4000fffe0ff */
[----:B------:R-:W-:Y:S02]  /*1460*/  UISETP.LT.U32.AND UP0, UPT, UR15, 0x4, UPT ;  /* 0x000000040f00788c */ /* 0x000fe4000bf01070 */
[----:B------:R-:W-:Y:S02]  /*1470*/  UISETP.GE.U32.AND UP1, UPT, UR4, -0x3f, UPT ;  /* 0xffffffc10400788c */ /* 0x000fe4000bf26070 */
[----:B------:R-:W-:Y:S02]  /*1480*/  USEL UR14, UR15, 0x4, UP0 ;  /* 0x000000040f0e7887 */ /* 0x000fe40008000000 */
[----:B------:R-:W-:-:S02]  /*1490*/  UIADD3 UR13, UPT, UPT, UR13, 0x3e, URZ ;  /* 0x0000003e0d0d7890 */ /* 0x000fc4000fffe0ff */
[----:B------:R-:W-:Y:S02]  /*14a0*/  UIADD3 UR5, UPT, UPT, UR14, -0x1, URZ ;  /* 0xffffffff0e057890 */ /* 0x000fe4000fffe0ff */
[----:B------:R-:W-:-:S03]  /*14b0*/  UIADD3 UR7, UPT, UPT, UR15, -UR14, URZ ;  /* 0x8000000e0f077290 */ /* 0x000fc6000fffe0ff */
[----:B------:R-:W-:-:S04]  /*14c0*/  @UP1 UIADD3 UR5, UPT, UPT, UR14, URZ, URZ ;  /* 0x000000ff0e051290 */ /* 0x000fc8000fffe0ff */
[----:B--2---:R-:W-:-:S12]  /*14d0*/  UIADD3 UR5, UPT, UPT, UR5, 0x1, URZ ;  /* 0x0000000105057890 */ /* 0x004fd8000fffe0ff */
.L_x_35:
[----:B------:R-:W-:Y:S01]  /*14e0*/  UISETP.NE.AND UP0, UPT, UR37, URZ, UPT ;  /* 0x000000ff2500728c */ /* 0x000fe2000bf05270 */
[----:B------:R-:W1:Y:S08]  /*14f0*/  S2UR UR37, SR_CgaCtaId ;  /* 0x00000000002579c3 */ /* 0x000e700000008800 */
[----:B------:R-:W-:Y:S05]  /*1500*/  BRA.U UP0, `(.L_x_18) ;  /* 0x0000000100347547 */ /* 0x000fea000b800000 */
[----:B------:R-:W2:Y:S01]  /*1510*/  S2R R2, SR_CgaCtaId ;  /* 0x0000000000027919 */ /* 0x000ea20000008800 */
[----:B------:R-:W-:-:S04]  /*1520*/  MOV R3, 0x400 ;  /* 0x0000040000037802 */ /* 0x000fc80000000f00 */
[----:B--2---:R-:W-:Y:S02]  /*1530*/  LEA R3, R2, R3, 0x18 ;  /* 0x0000000302037211 */ /* 0x004fe400078ec0ff */
[----:B------:R-:W-:-:S03]  /*1540*/  SHF.L.U32 R2, R10, 0x1f, RZ ;  /* 0x0000001f0a027819 */ /* 0x000fc600000006ff */
[----:B------:R-:W-:-:S04]  /*1550*/  IMAD R3, R12, 0x8, R3 ;  /* 0x000000080c037824 */ /* 0x000fc800078e0203 */
[----:B------:R-:W2:Y:S02]  /*1560*/  SYNCS.PHASECHK.TRANS64.TRYWAIT P0, [R3+URZ+0xd0], R2 ;  /* 0x0000d002030075a7 */ /* 0x000ea400080011ff */
[----:B--2---:R-:W-:Y:S05]  /*1570*/  @!P0 BRA `(.L_x_19) ;  /* 0x0000004800a48947 */ /* 0x004fea0003800000 */
.L_x_95:
[----:B------:R-:W-:Y:S01]  /*1580*/  VIADD R12, R12, 0x1 ;  /* 0x000000010c0c7836 */ /* 0x000fe20000000000 */
[----:B------:R2:W-:Y:S04]  /*1590*/  SYNCS.ARRIVE.TRANS64.A1T0 RZ, [R3+URZ+0xc0], RZ ;  /* 0x0000c0ff03ff79a7 */ /* 0x0005e800081000ff */
[----:B------:R-:W-:-:S04]  /*15a0*/  ISETP.NE.AND P0, PT, R12, 0x2, PT ;  /* 0x000000020c00780c */ /* 0x000fc80003f05270 */
[----:B------:R-:W-:Y:S02]  /*15b0*/  SEL R12, R12, RZ, P0 ;  /* 0x000000ff0c0c7207 */ /* 0x000fe40000000000 */
[----:B--2---:R-:W-:-:S04]  /*15c0*/  SEL R3, RZ, 0x1, P0 ;  /* 0x00000001ff037807 */ /* 0x004fc80000000000 */
[----:B------:R-:W-:-:S07]  /*15d0*/  LOP3.LUT R10, R10, R3, RZ, 0x3c, !PT ;  /* 0x000000030a0a7212 */ /* 0x000fce00078e3cff */
.L_x_18:
[----:B------:R-:W-:Y:S01]  /*15e0*/  UMOV UR4, 0x400 ;  /* 0x0000040000047882 */ /* 0x000fe20000000000 */
[----:B------:R-:W-:Y:S01]  /*15f0*/  SHF.L.U32 R2, R15, 0x1f, RZ ;  /* 0x0000001f0f027819 */ /* 0x000fe200000006ff */
[----:B-1----:R-:W-:Y:S01]  /*1600*/  ULEA UR4, UR37, UR4, 0x18 ;  /* 0x0000000425047291 */ /* 0x002fe2000f8ec0ff */
[----:B------:R-:W-:Y:S01]  /*1610*/  R2UR UR35, R97 ;  /* 0x00000000612372ca */ /* 0x000fe200000e0000 */
[----:B------:R-:W-:Y:S01]  /*1620*/  UISETP.GE.U32.AND UP0, UPT, UR13, 0x3f, UPT ;  /* 0x0000003f0d00788c */ /* 0x000fe2000bf06070 */
[----:B------:R-:W-:Y:S01]  /*1630*/  R2UR UR11, R91 ;  /* 0x000000005b0b72ca */ /* 0x000fe200000e0000 */
[----:B------:R-:W-:Y:S01]  /*1640*/  ULEA UR8, UR6, UR4, 0x3 ;  /* 0x0000000406087291 */ /* 0x000fe2000f8e18ff */
[----:B------:R-:W-:-:S08]  /*1650*/  UMOV UR24, URZ ;  /* 0x000000ff00187c82 */ /* 0x000fd00008000000 */
[----:B------:R1:W2:Y:S01]  /*1660*/  SYNCS.PHASECHK.TRANS64.TRYWAIT P0, [UR8+0x20], R2 ;  /* 0x00002002ff0075a7 */ /* 0x0002a20008001108 */
[----:B------:R-:W-:Y:S02]  /*1670*/  USHF.L.U32 UR35, UR35, 0x6, URZ ;  /* 0x0000000623237899 */ /* 0x000fe400080006ff */
[----:B------:R-:W-:Y:S01]  /*1680*/  USHF.L.U32 UR11, UR11, 0x6, URZ ;  /* 0x000000060b0b7899 */ /* 0x000fe200080006ff */
[----:B------:R-:W-:Y:S11]  /*1690*/  BRA.U !UP0, `(.L_x_20) ;  /* 0x0000000108a47547 */ /* 0x000ff6000b800000 */
[----:B------:R-:W-:Y:S01]  /*16a0*/  UMOV UR16, URZ ;  /* 0x000000ff00107c82 */ /* 0x000fe20008000000 */
[----:B------:R-:W-:-:S05]  /*16b0*/  UMOV UR17, UR6 ;  /* 0x0000000600117c82 */ /* 0x000fca0008000000 */
.L_x_25:
[----:B-1----:R-:W-:Y:S01]  /*16c0*/  ULEA UR33, UR17, UR4, 0x3 ;  /* 0x0000000411217291 */ /* 0x002fe2000f8e18ff */
[----:B--2---:R-:W-:Y:S01]  /*16d0*/  @!P5 MOV R3, 0x1000 ;  /* 0x000010000003d802 */ /* 0x004fe20000000f00 */
[----:B--2---:R-:W-:Y:S10]  /*16e0*/  @P0 BRA `(.L_x_21) ;  /* 0x00000000000c0947 */ /* 0x004ff40003800000 */
[----:B------:R-:W-:-:S04]  /*16f0*/  SHF.L.U32 R5, R15, 0x1f, RZ ;  /* 0x0000001f0f057819 */ /* 0x000fc800000006ff */
[----:B------:R-:W2:Y:S02]  /*1700*/  SYNCS.PHASECHK.TRANS64.TRYWAIT P0, [UR33+0x20], R5 ;  /* 0x00002005ff0075a7 */ /* 0x000ea40008001121 */
[----:B--2---:R-:W-:Y:S05]  /*1710*/  @!P0 BRA `(.L_x_22) ;  /* 0x0000004800508947 */ /* 0x004fea0003800000 */
.L_x_21:
[----:B------:R2:W-:Y:S01]  /*1720*/  @!P5 SYNCS.ARRIVE.TRANS64 RZ, [UR33], R3 ;  /* 0x00000003ffffd9a7 */ /* 0x0005e20008000021 */
[----:B------:R-:W-:Y:S04]  /*1730*/  BSSY.RECONVERGENT B0, `(.L_x_23) ;  /* 0x0000003000007945 */ /* 0x000fe80003800200 */
[----:B------:R-:W-:Y:S05]  /*1740*/  @P4 BRA `(.L_x_24) ;  /* 0x0000000000044947 */ /* 0x000fea0003800000 */
[----:B------:R-:W-:Y:S05]  /*1750*/  BPT.TRAP 0x1 ;  /* 0x000000040000795c */ /* 0x000fea0000300000 */
.L_x_24:
[----:B------:R-:W-:Y:S05]  /*1760*/  BSYNC.RECONVERGENT B0 ;  /* 0x0000000000007941 */ /* 0x000fea0003800200 */
.L_x_23:
[----:B------:R-:W-:Y:S02]  /*1770*/  UIADD3 UR6, UPT, UPT, UR17, 0x1, URZ ;  /* 0x0000000111067890 */ /* 0x000fe4000fffe0ff */
[----:B------:R-:W-:Y:S02]  /*1780*/  UIADD3 UR26, UP1, UPT, UR22, 0x80, URZ ;  /* 0x00000080161a7890 */ /* 0x000fe4000ff3e0ff */
[----:B------:R-:W-:Y:S02]  /*1790*/  UISETP.NE.AND UP0, UPT, UR6, 0x4, UPT ;  /* 0x000000040600788c */ /* 0x000fe4000bf05270 */
[----:B------:R-:W-:Y:S02]  /*17a0*/  USHF.L.U32 UR34, UR16, 0x5, URZ ;  /* 0x0000000510227899 */ /* 0x000fe400080006ff */
[----:B------:R-:W-:Y:S02]  /*17b0*/  USEL UR9, URZ, 0x1, UP0 ;  /* 0x00000001ff097887 */ /* 0x000fe40008000000 */
[----:B------:R-:W-:-:S02]  /*17c0*/  USEL UR6, UR6, URZ, UP0 ;  /* 0x000000ff06067287 */ /* 0x000fc40008000000 */
[----:B------:R-:W-:Y:S02]  /*17d0*/  UIADD3 UR20, UP0, UPT, UR22, 0x180, URZ ;  /* 0x0000018016147890 */ /* 0x000fe4000ff1e0ff */
[----:B------:R-:W-:Y:S01]  /*17e0*/  ULEA UR8, UR6, UR4, 0x3 ;  /* 0x0000000406087291 */ /* 0x000fe2000f8e18ff */
[----:B------:R-:W-:Y:S01]  /*17f0*/  LOP3.LUT R15, R15, UR9, RZ, 0x3c, !PT ;  /* 0x000000090f0f7c12 */ /* 0x000fe2000f8e3cff */
[----:B------:R-:W-:Y:S02]  /*1800*/  UIADD3.X UR27, UPT, UPT, URZ, UR23, URZ, UP1, !UPT ;  /* 0x00000017ff1b7290 */ /* 0x000fe40008ffe4ff */
[----:B------:R-:W-:Y:S01]  /*1810*/  UIADD3.X UR21, UPT, UPT, URZ, UR23, URZ, UP0, !UPT ;  /* 0x00000017ff157290 */ /* 0x000fe200087fe4ff */
[----:B-1----:R-:W-:Y:S01]  /*1820*/  SHF.L.U32 R2, R15, 0x1f, RZ ;  /* 0x0000001f0f027819 */ /* 0x002fe200000006ff */
[----:B------:R-:W-:Y:S01]  /*1830*/  UMOV UR18, 0x0 ;  /* 0x0000000000127882 */ /* 0x000fe20000000000 */
[----:B------:R-:W-:Y:S01]  /*1840*/  UMOV UR19, 0x10000000 ;  /* 0x1000000000137882 */ /* 0x000fe20000000000 */
[----:B------:R-:W-:Y:S01]  /*1850*/  UMOV UR12, UR36 ;  /* 0x00000024000c7c82 */ /* 0x000fe20008000000 */
[----:B------:R1:W1:Y:S01]  /*1860*/  SYNCS.PHASECHK.TRANS64.TRYWAIT P0, [UR8+0x20], R2 ;  /* 0x00002002ff0075a7 */ /* 0x0002620008001108 */
[----:B------:R-:W-:Y:S01]  /*1870*/  ULEA UR8, UR17, UR4, 0xb ;  /* 0x0000000411087291 */ /* 0x000fe2000f8e58ff */
[----:B------:R-:W-:Y:S01]  /*1880*/  UMOV UR9, UR33 ;  /* 0x0000002100097c82 */ /* 0x000fe20008000000 */
[----:B------:R-:W-:-:S02]  /*1890*/  UMOV UR10, UR34 ;  /* 0x00000022000a7c82 */ /* 0x000fc40008000000 */
[----:B------:R-:W-:Y:S02]  /*18a0*/  UIADD3 UR32, UPT, UPT, UR8, 0x2400, URZ ;  /* 0x0000240008207890 */ /* 0x000fe4000fffe0ff */
[----:B------:R-:W-:Y:S02]  /*18b0*/  UIADD3 UR8, UPT, UPT, UR8, 0x4400, URZ ;  /* 0x0000440008087890 */ /* 0x000fe4000fffe0ff */
[----:B------:R-:W-:Y:S01]  /*18c0*/  UIADD3 UR16, UPT, UPT, UR16, 0x1, URZ ;  /* 0x0000000110107890 */ /* 0x000fe2000fffe0ff */
[----:B------:R-:W-:Y:S01]  /*18d0*/  UMOV UR24, UR5 ;  /* 0x0000000500187c82 */ /* 0x000fe20008000000 */
[----:B------:R-:W-:Y:S02]  /*18e0*/  UMOV UR17, UR6 ;  /* 0x0000000600117c82 */ /* 0x000fe40008000000 */
[----:B------:R-:W-:Y:S01]  /*18f0*/  UISETP.NE.AND UP0, UPT, UR16, UR5, UPT ;  /* 0x000000051000728c */ /* 0x000fe2000bf05270 */
[----:B------:R1:W-:Y:S02]  /*1900*/  UTMALDG.3D [UR32], [UR26], desc[UR18] ;  /* 0x000012201a0075b4 */ /* 0x0003e40008011000 */
[----:B------:R1:W-:Y:S06]  /*1910*/  UTMALDG.3D [UR8], [UR20], desc[UR18] ;  /* 0x00001208140075b4 */ /* 0x0003ec0008011000 */
[----:B------:R-:W-:Y:S05]  /*1920*/  BRA.U UP0, `(.L_x_25) ;  /* 0xfffffffd00647547 */ /* 0x000fea000b83ffff */
.L_x_20:
[----:B-1----:R-:W-:Y:S01]  /*1930*/  ULEA UR8, UR6, UR4, 0x3 ;  /* 0x0000000406087291 */ /* 0x002fe2000f8e18ff */
[----:B------:R-:W-:Y:S01]  /*1940*/  SHF.L.U32 R2, R15, 0x1f, RZ ;  /* 0x0000001f0f027819 */ /* 0x000fe200000006ff */
[----:B------:R-:W-:Y:S01]  /*1950*/  @!P1 SYNCS.ARRIVE.TRANS64.A1T0 RZ, [UR4+0x58], RZ ;  /* 0x000058ffffff99a7 */ /* 0x000fe20008100004 */
[----:B------:R-:W-:-:S06]  /*1960*/  UISETP.GT.AND UP0, UPT, UR15, UR14, UPT ;  /* 0x0000000e0f00728c */ /* 0x000fcc000bf04270 */
[----:B--2---:R1:W2:Y:S03]  /*1970*/  SYNCS.PHASECHK.TRANS64.TRYWAIT P0, [UR8+0x20], R2 ;  /* 0x00002002ff0075a7 */ /* 0x0042a60008001108 */
[----:B------:R-:W-:Y:S05]  /*1980*/  BRA.U !UP0, `(.L_x_26) ;  /* 0x0000000108a87547 */ /* 0x000fea000b800000 */
[----:B------:R-:W-:Y:S01]  /*1990*/  UIADD3 UR21, UPT, UPT, UR7, UR24, URZ ;  /* 0x0000001807157290 */ /* 0x000fe2000fffe0ff */
[----:B------:R-:W-:-:S11]  /*19a0*/  UMOV UR25, UR6 ;  /* 0x0000000600197c82 */ /* 0x000fd60008000000 */
.L_x_31:
[----:B-1----:R-:W-:Y:S01]  /*19b0*/  ULEA UR17, UR25, UR4, 0x3 ;  /* 0x0000000419117291 */ /* 0x002fe2000f8e18ff */
[----:B--2---:R-:W-:Y:S01]  /*19c0*/  @!P5 MOV R3, 0x1000 ;  /* 0x000010000003d802 */ /* 0x004fe20000000f00 */
[----:B--2---:R-:W-:Y:S10]  /*19d0*/  @P0 BRA `(.L_x_27) ;  /* 0x00000000000c0947 */ /* 0x004ff40003800000 */
[----:B------:R-:W-:-:S04]  /*19e0*/  SHF.L.U32 R5, R15, 0x1f, RZ ;  /* 0x0000001f0f057819 */ /* 0x000fc800000006ff */
[----:B------:R-:W2:Y:S02]  /*19f0*/  SYNCS.PHASECHK.TRANS64.TRYWAIT P0, [UR17+0x20], R5 ;  /* 0x00002005ff0075a7 */ /* 0x000ea40008001111 */
[----:B--2---:R-:W-:Y:S05]  /*1a00*/  @!P0 BRA `(.L_x_28) ;  /* 0x0000004400ac8947 */ /* 0x004fea0003800000 */
.L_x_27:
[----:B------:R2:W-:Y:S01]  /*1a10*/  @!P5 SYNCS.ARRIVE.TRANS64 RZ, [UR17], R3 ;  /* 0x00000003ffffd9a7 */ /* 0x0005e20008000011 */
[----:B------:R-:W-:Y:S04]  /*1a20*/  BSSY.RECONVERGENT B0, `(.L_x_29) ;  /* 0x0000003000007945 */ /* 0x000fe80003800200 */
[----:B------:R-:W-:Y:S05]  /*1a30*/  @P4 BRA `(.L_x_30) ;  /* 0x0000000000044947 */ /* 0x000fea0003800000 */
[----:B------:R-:W-:Y:S05]  /*1a40*/  BPT.TRAP 0x1 ;  /* 0x000000040000795c */ /* 0x000fea0000300000 */
.L_x_30:
[----:B------:R-:W-:Y:S05]  /*1a50*/  BSYNC.RECONVERGENT B0 ;  /* 0x0000000000007941 */ /* 0x000fea0003800200 */
.L_x_29:
        /* <DEDUP_REMOVED lines=20> */
[----:B------:R-:W-:Y:S01]  /*1ba0*/  UIADD3 UR8, UPT, UPT, UR8, 0x4400, URZ ;  /* 0x0000440008087890 */ /* 0x000fe2000fffe0ff */
[----:B------:R-:W-:Y:S01]  /*1bb0*/  UMOV UR9, UR17 ;  /* 0x0000001100097c82 */ /* 0x000fe20008000000 */
[----:B------:R-:W-:Y:S01]  /*1bc0*/  UMOV UR10, UR18 ;  /* 0x00000012000a7c82 */ /* 0x000fe20008000000 */
[----:B------:R-:W-:Y:S01]  /*1bd0*/  UIADD3 UR24, UPT, UPT, UR24, 0x1, URZ ;  /* 0x0000000118187890 */ /* 0x000fe2000fffe0ff */
[----:B------:R-:W-:-:S03]  /*1be0*/  UMOV UR25, UR6 ;  /* 0x0000000600197c82 */ /* 0x000fc60008000000 */
[----:B------:R1:W-:Y:S01]  /*1bf0*/  UTMALDG.3D [UR16], [UR30], desc[UR26] ;  /* 0x00001a101e0075b4 */ /* 0x0003e20008011000 */
[----:B------:R-:W-:Y:S01]  /*1c00*/  UISETP.NE.AND UP0, UPT, UR24, UR21, UPT ;  /* 0x000000151800728c */ /* 0x000fe2000bf05270 */
[----:B------:R1:W-:Y:S08]  /*1c10*/  UTMALDG.3D [UR8], [UR28], desc[UR26] ;  /* 0x00001a081c0075b4 */ /* 0x0003f00008011000 */
[----:B------:R-:W-:Y:S05]  /*1c20*/  BRA.U UP0, `(.L_x_31) ;  /* 0xfffffffd00607547 */ /* 0x000fea000b83ffff */
.L_x_26:
[C---:B-1----:R-:W-:Y:S01]  /*1c30*/  LEA R2, R14.reuse, UR4, 0x3 ;  /* 0x000000040e027c11 */ /* 0x042fe2000f8e18ff */
[----:B------:R-:W-:Y:S01]  /*1c40*/  NOP ;  /* 0x0000000000007918 */ /* 0x000fe20000000000 */
[----:B--2---:R-:W-:Y:S02]  /*1c50*/  SHF.L.U32 R3, R13, 0x1f, RZ ;  /* 0x0000001f0d037819 */ /* 0x004fe400000006ff */
[----:B------:R-:W-:Y:S02]  /*1c60*/  LEA R4, R14, UR4, 0x4 ;  /* 0x000000040e047c11 */ /* 0x000fe4000f8e20ff */
[----:B------:R-:W1:Y:S02]  /*1c70*/  SYNCS.PHASECHK.TRANS64.TRYWAIT P0, [R2+URZ+0x60], R3 ;  /* 0x00006003020075a7 */ /* 0x000e6400080011ff */
[----:B-1----:R-:W-:Y:S05]  /*1c80*/  @!P0 BRA `(.L_x_32) ;  /* 0x0000004400248947 */ /* 0x002fea0003800000 */
.L_x_98:
[----:B------:R-:W2:Y:S01]  /*1c90*/  LDS.128 R4, [R4+0xf0] ;  /* 0x0000f00004047984 */ /* 0x000ea20000000c00 */
[----:B---3--:R-:W-:Y:S01]  /*1ca0*/  ISETP.GE.AND P0, PT, R40, 0x1, PT ;  /* 0x000000012800780c */ /* 0x008fe20003f06270 */
[----:B-1----:R-:W-:Y:S01]  /*1cb0*/  VIADD R2, R2, 0x70 ;  /* 0x0000007002027836 */ /* 0x002fe20000000000 */
[----:B------:R-:W-:Y:S01]  /*1cc0*/  @!PT LDS RZ, [RZ] ;  /* 0x00000000fffff984 */ /* 0x000fe20000000800 */
[----:B------:R-:W-:Y:S01]  /*1cd0*/  @!PT LDS RZ, [RZ] ;  /* 0x00000000fffff984 */ /* 0x000fe20000000800 */
[----:B------:R-:W-:Y:S01]  /*1ce0*/  @!PT LDS RZ, [RZ] ;  /* 0x00000000fffff984 */ /* 0x000fe20000000800 */
[----:B------:R-:W-:Y:S01]  /*1cf0*/  @!PT LDS RZ, [RZ] ;  /* 0x00000000fffff984 */ /* 0x000fe20000000800 */
[----:B------:R1:W-:Y:S06]  /*1d00*/  MEMBAR.ALL.CTA ;  /* 0x0000000000007992 */ /* 0x0003ec0000008000 */
[----:B-1----:R-:W1:Y:S01]  /*1d10*/  FENCE.VIEW.ASYNC.S ;  /* 0x00000000000073c6 */ /* 0x002e620000000000 */
[----:B------:R-:W-:-:S04]  /*1d20*/  PRMT R2, RZ, 0x654, R2 ;  /* 0x00000654ff027816 */ /* 0x000fc80000000002 */
[----:B-1----:R1:W-:Y:S01]  /*1d30*/  SYNCS.ARRIVE.TRANS64.RED.A1T0 RZ, [R2+URZ], RZ ;  /* 0x000000ff02ff79a7 */ /* 0x0023e200081004ff */
[----:B--2---:R-:W-:-:S13]  /*1d40*/  LOP3.LUT P2, RZ, R6, 0x1, RZ, 0xc0, !PT ;  /* 0x0000000106ff7812 */ /* 0x004fda000784c0ff */
[----:B------:R-:W-:Y:S01]  /*1d50*/  @P2 SHF.R.U32.HI R3, RZ, 0x10, R5 ;  /* 0x00000010ff032819 */ /* 0x000fe20000011605 */
[----:B------:R-:W-:Y:S01]  /*1d60*/  VOTEU.ANY UP0, P2 ;  /* 0x0000000000ff7886 */ /* 0x000fe20001000100 */
[----:B------:R-:W-:Y:S02]  /*1d70*/  @P2 MOV R11, R4 ;  /* 0x00000004000b2202 */ /* 0x000fe40000000f00 */
[----:B------:R-:W-:Y:S02]  /*1d80*/  @P2 R2UR.BROADCAST UR8, R3 ;  /* 0x00000000030822ca */ /* 0x000fe400008e0000 */
[----:B------:R-:W-:-:S11]  /*1d90*/  @P2 LOP3.LUT R8, R5, 0xffff, RZ, 0xc0, !PT ;  /* 0x0000ffff05082812 */ /* 0x000fd600078ec0ff */
[----:B------:R-:W-:Y:S01]  /*1da0*/  @UP0 UMOV UR36, UR8 ;  /* 0x0000000800240c82 */ /* 0x000fe20008000000 */
[----:B-1----:R-:W-:Y:S05]  /*1db0*/  @!P0 BRA `(.L_x_33) ;  /* 0x0000000000b88947 */ /* 0x002fea0003800000 */
[----:B------:R-:W4:Y:S01]  /*1dc0*/  LDC.64 R4, c[0x0][0xb18] ;  /* 0x0002c600ff047b82 */ /* 0x000f220000000a00 */
[----:B------:R-:W-:-:S07]  /*1dd0*/  ISETP.NE.AND P3, PT, R40, 0x1, PT ;  /* 0x000000012800780c */ /* 0x000fce0003f65270 */
[----:B------:R-:W1:Y:S08]  /*1de0*/  LDC.64 R6, c[0x0][0xb10] ;  /* 0x0002c400ff067b82 */ /* 0x000e700000000a00 */
[----:B------:R-:W2:Y:S08]  /*1df0*/  LDC R16, c[0x0][0xb20] ;  /* 0x0002c800ff107b82 */ /* 0x000eb00000000800 */
[----:B------:R-:W3:Y:S01]  /*1e00*/  LDC R18, c[0x0][0xb0c] ;  /* 0x0002c300ff127b82 */ /* 0x000ee20000000800 */
[----:B----4-:R-:W-:Y:S01]  /*1e10*/  IMAD.HI.U32 R17, R0, R5, RZ ;  /* 0x0000000500117227 */ /* 0x010fe200078e00ff */
[----:B------:R-:W-:-:S03]  /*1e20*/  ISETP.NE.AND P0, PT, R4, 0x1, PT ;  /* 0x000000010400780c */ /* 0x000fc60003f05270 */
[----:B------:R-:W-:-:S03]  /*1e30*/  IMAD.HI.U32 R5, R8, R5, RZ ;  /* 0x0000000508057227 */ /* 0x000fc600078e00ff */
[----:B------:R-:W4:Y:S01]  /*1e40*/  LDC.64 R2, c[0x0][0xb28] ;  /* 0x0002ca00ff027b82 */ /* 0x000f220000000a00 */
[----:B-1----:R-:W-:-:S04]  /*1e50*/  IMAD.HI.U32 R20, R9, R6, RZ ;  /* 0x0000000609147227 */ /* 0x002fc800078e00ff */
[----:B------:R-:W-:Y:S01]  /*1e60*/  IMAD.HI.U32 R22, R11, R6, RZ ;  /* 0x000000060b167227 */ /* 0x000fe200078e00ff */
[----:B------:R-:W-:Y:S02]  /*1e70*/  SHF.R.U32.HI R20, RZ, R7, R20 ;  /* 0x00000007ff147219 */ /* 0x000fe40000011614 */
[-C--:B--2---:R-:W-:Y:S02]  /*1e80*/  SHF.R.U32.HI R17, RZ, R16.reuse, R17 ;  /* 0x00000010ff117219 */ /* 0x084fe40000011611 */
[----:B------:R-:W-:Y:S02]  /*1e90*/  SHF.R.U32.HI R5, RZ, R16, R5 ;  /* 0x00000010ff057219 */ /* 0x000fe40000011605 */
[----:B------:R-:W-:Y:S02]  /*1ea0*/  SEL R17, R0, R17, !P0 ;  /* 0x0000001100117207 */ /* 0x000fe40004000000 */
[----:B------:R-:W-:Y:S02]  /*1eb0*/  SHF.R.U32.HI R22, RZ, R7, R22 ;  /* 0x00000007ff167219 */ /* 0x000fe40000011616 */
[----:B---3--:R-:W-:-:S02]  /*1ec0*/  ISETP.NE.AND P1, PT, R18, 0x1, PT ;  /* 0x000000011200780c */ /* 0x008fc40003f25270 */
[----:B------:R-:W-:Y:S02]  /*1ed0*/  SEL R5, R8, R5, !P0 ;  /* 0x0000000508057207 */ /* 0x000fe40004000000 */
[----:B------:R-:W-:Y:S02]  /*1ee0*/  SEL R19, R9, R20, !P1 ;  /* 0x0000001409137207 */ /* 0x000fe40004800000 */
[----:B------:R-:W-:Y:S01]  /*1ef0*/  SEL R7, R11, R22, !P1 ;  /* 0x000000160b077207 */ /* 0x000fe20004800000 */
[----:B----4-:R-:W-:-:S04]  /*1f00*/  IMAD.HI.U32 R20, R17, R2, RZ ;  /* 0x0000000211147227 */ /* 0x010fc800078e00ff */
[----:B------:R-:W-:Y:S01]  /*1f10*/  IMAD.HI.U32 R6, R19, R2, RZ ;  /* 0x0000000213067227 */ /* 0x000fe200078e00ff */
[----:B------:R-:W-:-:S04]  /*1f20*/  @P3 SHF.R.U32.HI R17, RZ, R3, R20 ;  /* 0x00000003ff113219 */ /* 0x000fc80000011614 */
[----:B------:R-:W-:Y:S01]  /*1f30*/  @P3 SHF.R.U32.HI R19, RZ, R3, R6 ;  /* 0x00000003ff133219 */ /* 0x000fe20000011606 */
[----:B------:R-:W-:-:S04]  /*1f40*/  IMAD R17, R40, R17, RZ ;  /* 0x0000001128117224 */ /* 0x000fc800078e02ff */
[----:B------:R-:W-:Y:S01]  /*1f50*/  IMAD R6, R40, R19, RZ ;  /* 0x0000001328067224 */ /* 0x000fe200078e02ff */
[C---:B------:R-:W-:Y:S02]  /*1f60*/  ISETP.GE.AND P0, PT, R5.reuse, R17, PT ;  /* 0x000000110500720c */ /* 0x040fe40003f06270 */
[----:B------:R-:W-:Y:S02]  /*1f70*/  IADD3 R17, PT, PT, -R5, RZ, RZ ;  /* 0x000000ff05117210 */ /* 0x000fe40007ffe1ff */
[----:B------:R-:W-:Y:S01]  /*1f80*/  ISETP.GE.OR P0, PT, R7, R6, P0 ;  /* 0x000000060700720c */ /* 0x000fe20000706670 */
[----:B------:R-:W-:-:S04]  /*1f90*/  IMAD.HI.U32 R6, R5, R2, RZ ;  /* 0x0000000205067227 */ /* 0x000fc800078e00ff */
[----:B------:R-:W-:Y:S01]  /*1fa0*/  IMAD R8, R4, R17, R8 ;  /* 0x0000001104087224 */ /* 0x000fe200078e0208 */
[----:B------:R-:W-:-:S04]  /*1fb0*/  SHF.R.U32.HI R6, RZ, R3, R6 ;  /* 0x00000003ff067219 */ /* 0x000fc80000011606 */
[----:B------:R-:W-:-:S03]  /*1fc0*/  SEL R6, R5, R6, !P3 ;  /* 0x0000000605067207 */ /* 0x000fc60005800000 */
[----:B------:R-:W-:-:S04]  /*1fd0*/  @!P0 IMAD.HI.U32 R16, R7, R2, RZ ;  /* 0x0000000207108227 */ /* 0x000fc800078e00ff */
[----:B------:R-:W-:Y:S01]  /*1fe0*/  IMAD.MOV R2, RZ, RZ, -R6 ;  /* 0x000000ffff027224 */ /* 0x000fe200078e0a06 */
[----:B------:R-:W-:-:S03]  /*1ff0*/  @!P0 SHF.R.U32.HI R16, RZ, R3, R16 ;  /* 0x00000003ff108219 */ /* 0x000fc60000011610 */
[----:B------:R-:W-:Y:S01]  /*2000*/  IMAD R2, R40, R2, R5 ;  /* 0x0000000228027224 */ /* 0x000fe200078e0205 */
[----:B------:R-:W-:-:S05]  /*2010*/  @!P0 SEL R3, R7, R16, !P3 ;  /* 0x0000001007038207 */ /* 0x000fca0005800000 */
[--C-:B------:R-:W-:Y:S02]  /*2020*/  @!P0 IMAD.IADD R6, R6, 0x1, -R3.reuse ;  /* 0x0000000106068824 */ /* 0x100fe400078e0a03 */
[----:B------:R-:W-:Y:S01]  /*2030*/  @!P0 IMAD R3, R2, R19, R3 ;  /* 0x0000001302038224 */ /* 0x000fe200078e0203 */
[----:B------:R-:W-:Y:S01]  /*2040*/  IADD3 R2, PT, PT, -R7, RZ, RZ ;  /* 0x000000ff07027210 */ /* 0x000fe20007ffe1ff */
[----:B------:R-:W-:Y:S02]  /*2050*/  @!P0 IMAD R5, R40, R6, R7 ;  /* 0x0000000628058224 */ /* 0x000fe400078e0207 */
[----:B------:R-:W-:Y:S02]  /*2060*/  @!P0 IMAD.MOV.U32 R7, RZ, RZ, R3 ;  /* 0x000000ffff078224 */ /* 0x000fe400078e0003 */
[----:B------:R-:W-:Y:S02]  /*2070*/  IMAD R2, R18, R2, R11 ;  /* 0x0000000212027224 */ /* 0x000fe400078e020b */
[----:B------:R-:W-:-:S02]  /*2080*/  IMAD R8, R5, R4, R8 ;  /* 0x0000000405087224 */ /* 0x000fc400078e0208 */
[----:B------:R-:W-:Y:S02]  /*2090*/  IMAD R11, R7, R18, R2 ;  /* 0x00000012070b7224 */ /* 0x000fe400078e0202 */
.L_x_33:
[----:B------:R-:W1:Y:S02]  /*20a0*/  LDCU UR8, c[0x0][0xb30] ;  /* 0x00016600ff0877ac */ /* 0x000e640008000800 */
[----:B-1----:R-:W-:-:S09]  /*20b0*/  UISETP.NE.AND UP0, UPT, UR8, 0x1, UPT ;  /* 0x000000010800788c */ /* 0x002fd2000bf05270 */
[----:B------:R-:W-:Y:S05]  /*20c0*/  BRA.U UP0, `(.L_x_34) ;  /* 0x0000000100407547 */ /* 0x000fea000b800000 */
[----:B------:R-:W1:Y:S08]  /*20d0*/  LDC.64 R4, c[0x0][0xb10] ;  /* 0x0002c400ff047b82 */ /* 0x000e700000000a00 */
[----:B------:R-:W2:Y:S08]  /*20e0*/  LDC.64 R2, c[0x0][0xb18] ;  /* 0x0002c600ff027b82 */ /* 0x000eb00000000a00 */
[----:B------:R-:W3:Y:S08]  /*20f0*/  LDC R6, c[0x0][0xb20] ;  /* 0x0002c800ff067b82 */ /* 0x000ef00000000800 */
[----:B------:R-:W4:Y:S01]  /*2100*/  LDC R16, c[0x0][0xb0c] ;  /* 0x0002c300ff107b82 */ /* 0x000f220000000800 */
[----:B-1----:R-:W-:-:S05]  /*2110*/  IMAD.HI.U32 R4, R11, R4, RZ ;  /* 0x000000040b047227 */ /* 0x002fca00078e00ff */
[----:B------:R-:W-:Y:S01]  /*2120*/  SHF.R.U32.HI R4, RZ, R5, R4 ;  /* 0x00000005ff047219 */ /* 0x000fe20000011604 */
[----:B--2---:R-:W-:Y:S01]  /*2130*/  IMAD.HI.U32 R3, R8, R3, RZ ;  /* 0x0000000308037227 */ /* 0x004fe200078e00ff */
[----:B------:R-:W-:-:S04]  /*2140*/  ISETP.NE.AND P0, PT, R2, 0x1, PT ;  /* 0x000000010200780c */ /* 0x000fc80003f05270 */
[----:B---3--:R-:W-:-:S04]  /*2150*/  SHF.R.U32.HI R3, RZ, R6, R3 ;  /* 0x00000006ff037219 */ /* 0x008fc80000011603 */
[----:B------:R-:W-:Y:S02]  /*2160*/  SEL R3, R8, R3, !P0 ;  /* 0x0000000308037207 */ /* 0x000fe40004000000 */
[----:B----4-:R-:W-:-:S04]  /*2170*/  ISETP.NE.AND P1, PT, R16, 0x1, PT ;  /* 0x000000011000780c */ /* 0x010fc80003f25270 */
[----:B------:R-:W-:-:S05]  /*2180*/  SEL R4, R11, R4, !P1 ;  /* 0x000000040b047207 */ /* 0x000fca0004800000 */
[----:B------:R-:W-:Y:S02]  /*2190*/  IMAD.IADD R5, R3, 0x1, -R4 ;  /* 0x0000000103057824 */ /* 0x000fe400078e0a04 */
[----:B------:R-:W-:Y:S02]  /*21a0*/  IMAD.IADD R3, R4, 0x1, -R3 ;  /* 0x0000000104037824 */ /* 0x000fe400078e0a03 */
[----:B------:R-:W-:Y:S02]  /*21b0*/  IMAD R11, R5, R16, R11 ;  /* 0x00000010050b7224 */ /* 0x000fe400078e020b */
[----:B------:R-:W-:-:S07]  /*21c0*/  IMAD R8, R3, R2, R8 ;  /* 0x0000000203087224 */ /* 0x000fce00078e0208 */
.L_x_34:
[----:B------:R-:W-:Y:S01]  /*21d0*/  VIADD R14, R14, 0x1 ;  /* 0x000000010e0e7836 */ /* 0x000fe20000000000 */
[----:B------:R-:W-:Y:S01]  /*21e0*/  PLOP3.LUT P1, PT, PT, PT, PT, 0x80, 0x8 ;  /* 0x000000000008781c */ /* 0x000fe20003f2f070 */
[----:B------:R-:W-:Y:S02]  /*21f0*/  IMAD.IADD R97, R11, 0x1, R90 ;  /* 0x000000010b617824 */ /* 0x000fe400078e025a */
[----:B------:R-:W-:Y:S01]  /*2200*/  IMAD.IADD R91, R8, 0x1, R79 ;  /* 0x00000001085b7824 */ /* 0x000fe200078e024f */
[----:B------:R-:W-:-:S04]  /*2210*/  ISETP.NE.AND P0, PT, R14, 0x2, PT ;  /* 0x000000020e00780c */ /* 0x000fc80003f05270 */
[----:B------:R-:W-:Y:S02]  /*2220*/  SEL R2, RZ, 0x1, P0 ;  /* 0x00000001ff027807 */ /* 0x000fe40000000000 */
[----:B------:R-:W-:Y:S02]  /*2230*/  SEL R14, R14, RZ, P0 ;  /* 0x000000ff0e0e7207 */ /* 0x000fe40000000000 */
[----:B------:R-:W-:Y:S01]  /*2240*/  LOP3.LUT R13, R13, R2, RZ, 0x3c, !PT ;  /* 0x000000020d0d7212 */ /* 0x000fe200078e3cff */
[----:B------:R-:W-:Y:S06]  /*2250*/  @P2 BRA `(.L_x_35) ;  /* 0xfffffff000a02947 */ /* 0x000fec000383ffff */
[----:B------:R-:W-:Y:S01]  /*2260*/  UIADD3 UR4, UPT, UPT, UR4, 0x20, URZ ;  /* 0x0000002004047890 */ /* 0x000fe2000fffe0ff */
[----:B------:R-:W-:-:S03]  /*2270*/  SHF.L.U32 R3, R15, 0x1f, RZ ;  /* 0x0000001f0f037819 */ /* 0x000fc600000006ff */
[----:B------:R-:W-:-:S09]  /*2280*/  ULEA UR5, UR6, UR4, 0x3 ;  /* 0x0000000406057291 */ /* 0x000fd2000f8e18ff */
[----:B------:R-:W1:Y:S02]  /*2290*/  SYNCS.PHASECHK.TRANS64.TRYWAIT P0, [UR5], R3 ;  /* 0x00000003ff0075a7 */ /* 0x000e640008001105 */
[----:B-1----:R-:W-:Y:S05]  /*22a0*/  @!P0 BRA `(.L_x_36) ;  /* 0x0000003c00b08947 */ /* 0x002fea0003800000 */
.L_x_100:
[----:B------:R-:W-:-:S04]  /*22b0*/  UIADD3 UR6, UPT, UPT, UR6, 0x1, URZ ;  /* 0x0000000106067890 */ /* 0x000fc8000fffe0ff */
[----:B------:R-:W-:-:S04]  /*22c0*/  UISETP.NE.AND UP0, UPT, UR6, 0x4, UPT ;  /* 0x000000040600788c */ /* 0x000fc8000bf05270 */
[----:B------:R-:W-:Y:S02]  /*22d0*/  USEL UR7, URZ, 0x1, UP0 ;  /* 0x00000001ff077887 */ /* 0x000fe40008000000 */
[----:B------:R-:W-:-:S04]  /*22e0*/  USEL UR6, UR6, URZ, UP0 ;  /* 0x000000ff06067287 */ /* 0x000fc80008000000 */
[----:B------:R-:W-:Y:S01]  /*22f0*/  ULEA UR5, UR6, UR4, 0x3 ;  /* 0x0000000406057291 */ /* 0x000fe2000f8e18ff */
[----:B------:R-:W-:-:S04]  /*2300*/  LOP3.LUT R2, R15, UR7, RZ, 0x3c, !PT ;  /* 0x000000070f027c12 */ /* 0x000fc8000f8e3cff */
[----:B-1----:R-:W-:-:S04]  /*2310*/  SHF.L.U32 R3, R2, 0x1f, RZ ;  /* 0x0000001f02037819 */ /* 0x002fc800000006ff */
[----:B------:R-:W1:Y:S02]  /*2320*/  SYNCS.PHASECHK.TRANS64.TRYWAIT P0, [UR5], R3 ;  /* 0x00000003ff0075a7 */ /* 0x000e640008001105 */
[----:B-1----:R-:W-:Y:S05]  /*2330*/  @!P0 BRA `(.L_x_37) ;  /* 0x0000003c00a48947 */ /* 0x002fea0003800000 */
.L_x_102:
        /* <DEDUP_REMOVED lines=9> */
.L_x_104:
[----:B------:R-:W-:-:S04]  /*23d0*/  UIADD3 UR6, UPT, UPT, UR6, 0x1, URZ ;  /* 0x0000000106067890 */ /* 0x000fc8000fffe0ff */
[----:B------:R-:W-:-:S04]  /*23e0*/  UISETP.NE.AND UP0, UPT, UR6, 0x4, UPT ;  /* 0x000000040600788c */ /* 0x000fc8000bf05270 */
[----:B------:R-:W-:Y:S02]  /*23f0*/  USEL UR5, URZ, 0x1, UP0 ;  /* 0x00000001ff057887 */ /* 0x000fe40008000000 */
[----:B------:R-:W-:-:S04]  /*2400*/  USEL UR6, UR6, URZ, UP0 ;  /* 0x000000ff06067287 */ /* 0x000fc80008000000 */
[----:B------:R-:W-:Y:S01]  /*2410*/  ULEA UR6, UR6, UR4, 0x3 ;  /* 0x0000000406067291 */ /* 0x000fe2000f8e18ff */
[----:B-1----:R-:W-:-:S04]  /*2420*/  LOP3.LUT R3, R2, UR5, RZ, 0x3c, !PT ;  /* 0x0000000502037c12 */ /* 0x002fc8000f8e3cff */
[----:B------:R-:W-:Y:S01]  /*2430*/  SHF.L.U32 R3, R3, 0x1f, RZ ;  /* 0x0000001f03037819 */ /* 0x000fe200000006ff */
[----:B----4-:R-:W-:-:S07]  /*2440*/  IMAD.U32 R0, RZ, RZ, UR6 ;  /* 0x00000006ff007e24 */ /* 0x010fce000f8e00ff */
.L_x_39:
[----:B-1----:R1:W2:Y:S02]  /*2450*/  SYNCS.PHASECHK.TRANS64.TRYWAIT P0, [R0+URZ], R3 ;  /* 0x00000003000075a7 */ /* 0x0022a400080011ff */
[----:B--2---:R-:W-:Y:S05]  /*2460*/  @!P0 NANOSLEEP.SYNCS 0x989680 ;  /* 0x009896800000895d */ /* 0x004fea0003900000 */
[----:B------:R-:W2:Y:S02]  /*2470*/  @!P0 SYNCS.PHASECHK.TRANS64 P0, [R0+URZ], R3 ;  /* 0x00000003000085a7 */ /* 0x000ea400080010ff */
[----:B--2---:R-:W-:Y:S05]  /*2480*/  @P0 EXIT ;  /* 0x000000000000094d */ /* 0x004fea0003800000 */
[----:B------:R-:W-:Y:S05]  /*2490*/  BRA `(.L_x_39) ;  /* 0xfffffffc00ec7947 */ /* 0x000fea000383ffff */
.L_x_17:
[----:B------:R-:W-:-:S04]  /*24a0*/  UISETP.NE.AND UP1, UPT, UR37, URZ, UPT ;  /* 0x000000ff2500728c */ /* 0x000fc8000bf25270 */
[----:B------:R-:W-:-:S09]  /*24b0*/  UISETP.NE.OR UP1, UPT, UR8, 0x1, UP1 ;  /* 0x000000010800788c */ /* 0x000fd20008f25670 */
[----:B------:R-:W-:Y:S05]  /*24c0*/  BRA.U UP1, `(.L_x_40) ;  /* 0x0000000501487547 */ /* 0x000fea000b800000 */
[----:B------:R-:W-:Y:S01]  /*24d0*/  ISETP.NE.AND P2, PT, R2, RZ, PT ;  /* 0x000000ff0200720c */ /* 0x000fe20003f45270 */
[----:B------:R-:W-:Y:S01]  /*24e0*/  IMAD.MOV.U32 R12, RZ, RZ, 0x1 ;  /* 0x00000001ff0c7424 */ /* 0x000fe200078e00ff */
[----:B------:R-:W-:Y:S02]  /*24f0*/  CS2R R10, SRZ ;  /* 0x00000000000a7805 */ /* 0x000fe4000001ff00 */
[----:B------:R-:W-:Y:S01]  /*2500*/  CS2R R8, SRZ ;  /* 0x0000000000087805 */ /* 0x000fe2000001ff00 */
[----:B------:R-:W-:Y:S01]  /*2510*/  UMOV UR4, 0x400 ;  /* 0x0000040000047882 */ /* 0x000fe20000000000 */
[----:B------:R-:W-:Y:S01]  /*2520*/  UMOV UR6, URZ ;  /* 0x000000ff00067c82 */ /* 0x000fe20008000000 */
[----:B------:R-:W-:-:S12]  /*2530*/  ULEA UR37, UR37, UR4, 0x18 ;  /* 0x0000000425257291 */ /* 0x000fd8000f8ec0ff */
.L_x_44:
[----:B------:R-:W-:Y:S02]  /*2540*/  LEA R0, R8, UR37, 0x3 ;  /* 0x0000002508007c11 */ /* 0x000fe4000f8e18ff */
[----:B------:R-:W-:-:S03]  /*2550*/  SHF.L.U32 R5, R9, 0x1f, RZ ;  /* 0x0000001f09057819 */ /* 0x000fc600000006ff */
[----:B------:R-:W-:Y:S01]  /*2560*/  VIADD R4, R0, 0xd0 ;  /* 0x000000d000047836 */ /* 0x000fe20000000000 */
[----:B------:R-:W1:Y:S02]  /*2570*/  SYNCS.PHASECHK.TRANS64.TRYWAIT P0, [R0+URZ+0xc0], R5 ;  /* 0x0000c005000075a7 */ /* 0x000e6400080011ff */
[----:B-1----:R-:W-:Y:S05]  /*2580*/  @!P0 BRA `(.L_x_41) ;  /* 0x0000003c00408947 */ /* 0x002fea0003800000 */
.L_x_105:
[----:B------:R-:W-:Y:S01]  /*2590*/  ULEA UR5, UR6, UR37, 0x3 ;  /* 0x0000002506057291 */ /* 0x000fe2000f8e18ff */
[----:B------:R-:W-:Y:S02]  /*25a0*/  PRMT R4, RZ, 0x654, R4 ;  /* 0x00000654ff047816 */ /* 0x000fe40000000004 */
[----:B-1----:R-:W-:Y:S01]  /*25b0*/  SHF.L.U32 R5, R12, 0x1f, RZ ;  /* 0x0000001f0c057819 */ /* 0x002fe200000006ff */
[----:B------:R-:W-:Y:S01]  /*25c0*/  UIADD3 UR4, UPT, UPT, UR5, 0x60, URZ ;  /* 0x0000006005047890 */ /* 0x000fe2000fffe0ff */
[----:B------:R1:W-:Y:S05]  /*25d0*/  SYNCS.ARRIVE.TRANS64.RED.A1T0 RZ, [R4+URZ], RZ ;  /* 0x000000ff04ff79a7 */ /* 0x0003ea00081004ff */
[----:B------:R-:W-:Y:S01]  /*25e0*/  IMAD.U32 R7, RZ, RZ, UR4 ;  /* 0x00000004ff077e24 */ /* 0x000fe2000f8e00ff */
[----:B------:R-:W2:Y:S04]  /*25f0*/  SYNCS.PHASECHK.TRANS64.TRYWAIT P0, [UR5+0x70], R5 ;  /* 0x00007005ff0075a7 */ /* 0x000ea80008001105 */
[----:B------:R-:W-:Y:S01]  /*2600*/  PRMT R6, R2, 0x654, R7 ;  /* 0x0000065402067816 */ /* 0x000fe20000000007 */
[----:B-1----:R-:W-:Y:S01]  /*2610*/  @!P2 IMAD.MOV.U32 R4, RZ, RZ, 0x10 ;  /* 0x00000010ff04a424 */ /* 0x002fe200078e00ff */
[----:B--2---:R-:W-:Y:S06]  /*2620*/  @!P0 BRA `(.L_x_42) ;  /* 0x0000003c002c8947 */ /* 0x004fec0003800000 */
.L_x_107:
[----:B------:R-:W-:Y:S01]  /*2630*/  ULEA UR4, UR6, UR37, 0x4 ;  /* 0x0000002506047291 */ /* 0x000fe2000f8e20ff */
[----:B------:R-:W-:Y:S01]  /*2640*/  SEL R3, R6, R3, !P2 ;  /* 0x0000000306037207 */ /* 0x000fe20005000000 */
[----:B------:R-:W-:Y:S01]  /*2650*/  UIADD3 UR5, UPT, UPT, UR5, 0x60, URZ ;  /* 0x0000006005057890 */ /* 0x000fe2000fffe0ff */
[----:B-1----:R-:W-:Y:S01]  /*2660*/  LEA R0, R11, UR37, 0x3 ;  /* 0x000000250b007c11 */ /* 0x002fe2000f8e18ff */
[----:B------:R-:W-:Y:S01]  /*2670*/  UIADD3 UR4, UPT, UPT, UR4, 0xf0, URZ ;  /* 0x000000f004047890 */ /* 0x000fe2000fffe0ff */
[----:B------:R-:W-:Y:S01]  /*2680*/  SHF.L.U32 R5, R10, 0x1f, RZ ;  /* 0x0000001f0a057819 */ /* 0x000fe200000006ff */
[----:B------:R1:W-:Y:S01]  /*2690*/  @!P2 SYNCS.ARRIVE.TRANS64.RED RZ, [R3+URZ], R4 ;  /* 0x0000000403ffa9a7 */ /* 0x0003e200080004ff */
[----:B------:R-:W-:Y:S01]  /*26a0*/  UIADD3 UR6, UPT, UPT, UR6, 0x1, URZ ;  /* 0x0000000106067890 */ /* 0x000fe2000fffe0ff */
[----:B------:R-:W-:-:S03]  /*26b0*/  VIADD R8, R8, 0x1 ;  /* 0x0000000108087836 */ /* 0x000fc60000000000 */
[----:B------:R-:W-:Y:S02]  /*26c0*/  UISETP.NE.AND UP0, UPT, UR6, 0x2, UPT ;  /* 0x000000020600788c */ /* 0x000fe4000bf05270 */
[----:B------:R-:W-:Y:S06]  /*26d0*/  UGETNEXTWORKID.BROADCAST [UR4], [UR5] ;  /* 0x00000000040073ca */ /* 0x000fec0008000100 */
[----:B------:R-:W-:Y:S01]  /*26e0*/  USEL UR4, URZ, 0x1, UP0 ;  /* 0x00000001ff047887 */ /* 0x000fe20008000000 */
[----:B------:R-:W-:Y:S01]  /*26f0*/  ISETP.NE.AND P0, PT, R8, 0x2, PT ;  /* 0x000000020800780c */ /* 0x000fe20003f05270 */
[----:B------:R-:W-:Y:S01]  /*2700*/  USEL UR6, UR6, URZ, UP0 ;  /* 0x000000ff06067287 */ /* 0x000fe20008000000 */
[----:B------:R-:W2:Y:S03]  /*2710*/  SYNCS.PHASECHK.TRANS64.TRYWAIT P1, [R0+URZ+0x60], R5 ;  /* 0x00006005000075a7 */ /* 0x000ea600080211ff */
[----:B------:R-:W-:Y:S01]  /*2720*/  LOP3.LUT R12, R12, UR4, RZ, 0x3c, !PT ;  /* 0x000000040c0c7c12 */ /* 0x000fe2000f8e3cff */
[----:B-12---:R-:W-:Y:S07]  /*2730*/  @!P1 BRA `(.L_x_43) ;  /* 0x0000003c00009947 */ /* 0x006fee0003800000 */
.L_x_108:
[C---:B------:R-:W-:Y:S01]  /*2740*/  LEA R4, R11.reuse, UR37, 0x4 ;  /* 0x000000250b047c11 */ /* 0x040fe2000f8e20ff */
[----:B-1----:R-:W-:Y:S01]  /*2750*/  VIADD R0, R0, 0x70 ;  /* 0x0000007000007836 */ /* 0x002fe20000000000 */
[----:B------:R-:W-:Y:S01]  /*2760*/  SEL R8, R8, RZ, P0 ;  /* 0x000000ff08087207 */ /* 0x000fe20000000000 */
[----:B------:R-:W-:-:S03]  /*2770*/  VIADD R11, R11, 0x1 ;  /* 0x000000010b0b7836 */ /* 0x000fc60000000000 */
[----:B------:R-:W1:Y:S01]  /*2780*/  LDS.128 R4, [R4+0xf0] ;  /* 0x0000f00004047984 */ /* 0x000e620000000c00 */
[----:B------:R-:W-:Y:S02]  /*2790*/  PRMT R0, RZ, 0x654, R0 ;  /* 0x00000654ff007816 */ /* 0x000fe40000000000 */
[C---:B------:R-:W-:Y:S01]  /*27a0*/  ISETP.NE.AND P1, PT, R11.reuse, 0x2, PT ;  /* 0x000000020b00780c */ /* 0x040fe20003f25270 */
[----:B------:R-:W-:Y:S01]  /*27b0*/  @!PT LDS RZ, [RZ] ;  /* 0x00000000fffff984 */ /* 0x000fe20000000800 */
[----:B------:R-:W-:Y:S01]  /*27c0*/  @!PT LDS RZ, [RZ] ;  /* 0x00000000fffff984 */ /* 0x000fe20000000800 */
[----:B------:R-:W-:Y:S01]  /*27d0*/  @!PT LDS RZ, [RZ] ;  /* 0x00000000fffff984 */ /* 0x000fe20000000800 */
[----:B------:R-:W-:Y:S01]  /*27e0*/  @!PT LDS RZ, [RZ] ;  /* 0x00000000fffff984 */ /* 0x000fe20000000800 */
[----:B------:R2:W-:Y:S06]  /*27f0*/  MEMBAR.ALL.CTA ;  /* 0x0000000000007992 */ /* 0x0005ec0000008000 */
[----:B--2---:R-:W2:Y:S01]  /*2800*/  FENCE.VIEW.ASYNC.S ;  /* 0x00000000000073c6 */ /* 0x004ea20000000000 */
[----:B------:R-:W-:Y:S01]  /*2810*/  SEL R11, R11, RZ, P1 ;  /* 0x000000ff0b0b7207 */ /* 0x000fe20000800000 */
[----:B--2---:R2:W-:Y:S01]  /*2820*/  SYNCS.ARRIVE.TRANS64.RED.A1T0 RZ, [R0+URZ], RZ ;  /* 0x000000ff00ff79a7 */ /* 0x0045e200081004ff */
[----:B-1----:R-:W-:-:S02]  /*2830*/  LOP3.LUT P3, RZ, R6, 0x1, RZ, 0xc0, !PT ;  /* 0x0000000106ff7812 */ /* 0x002fc4000786c0ff */
[----:B------:R-:W-:-:S04]  /*2840*/  SEL R5, RZ, 0x1, P1 ;  /* 0x00000001ff057807 */ /* 0x000fc80000800000 */
[----:B------:R-:W-:Y:S02]  /*2850*/  LOP3.LUT R10, R10, R5, RZ, 0x3c, !PT ;  /* 0x000000050a0a7212 */ /* 0x000fe400078e3cff */
[----:B--2---:R-:W-:-:S04]  /*2860*/  SEL R0, RZ, 0x1, P0 ;  /* 0x00000001ff007807 */ /* 0x004fc80000000000 */
[----:B------:R-:W-:Y:S01]  /*2870*/  LOP3.LUT R9, R9, R0, RZ, 0x3c, !PT ;  /* 0x0000000009097212 */ /* 0x000fe200078e3cff */
[----:B------:R-:W-:Y:S06]  /*2880*/  @P3 BRA `(.L_x_44) ;  /* 0xfffffffc002c3947 */ /* 0x000fec000383ffff */
[----:B------:R-:W-:Y:S01]  /*2890*/  ULEA UR5, UR6, UR37, 0x3 ;  /* 0x0000002506057291 */ /* 0x000fe2000f8e18ff */
[----:B------:R-:W-:-:S08]  /*28a0*/  SHF.L.U32 R3, R12, 0x1f, RZ ;  /* 0x0000001f0c037819 */ /* 0x000fd000000006ff */
[----:B------:R-:W1:Y:S02]  /*28b0*/  SYNCS.PHASECHK.TRANS64 P0, [UR5+0x70], R3 ;  /* 0x00007003ff0075a7 */ /* 0x000e640008001005 */
[----:B-1----:R-:W-:Y:S05]  /*28c0*/  @P0 BRA `(.L_x_45) ;  /* 0x0000000000080947 */ /* 0x002fea0003800000 */
[----:B------:R-:W1:Y:S02]  /*28d0*/  SYNCS.PHASECHK.TRANS64.TRYWAIT P0, [UR5+0x70], R3 ;  /* 0x00007003ff0075a7 */ /* 0x000e640008001105 */
[----:B-1----:R-:W-:Y:S05]  /*28e0*/  @!P0 BRA `(.L_x_46) ;  /* 0x0000003800a88947 */ /* 0x002fea0003800000 */
.L_x_45:
[----:B------:R-:W-:-:S04]  /*28f0*/  UIADD3 UR4, UPT, UPT, UR6, 0x1, URZ ;  /* 0x0000000106047890 */ /* 0x000fc8000fffe0ff */
[----:B------:R-:W-:-:S04]  /*2900*/  UISETP.NE.AND UP0, UPT, UR4, 0x2, UPT ;  /* 0x000000020400788c */ /* 0x000fc8000bf05270 */
[----:B------:R-:W-:Y:S02]  /*2910*/  USEL UR7, URZ, 0x1, UP0 ;  /* 0x00000001ff077887 */ /* 0x000fe40008000000 */
[----:B------:R-:W-:-:S04]  /*2920*/  USEL UR4, UR4, URZ, UP0 ;  /* 0x000000ff04047287 */ /* 0x000fc80008000000 */
[----:B------:R-:W-:Y:S01]  /*2930*/  ULEA UR4, UR4, UR37, 0x3 ;  /* 0x0000002504047291 */ /* 0x000fe2000f8e18ff */
[----:B-1----:R-:W-:-:S04]  /*2940*/  LOP3.LUT R3, R12, UR7, RZ, 0x3c, !PT ;  /* 0x000000070c037c12 */ /* 0x002fc8000f8e3cff */
[----:B------:R-:W-:-:S04]  /*2950*/  SHF.L.U32 R0, R3, 0x1f, RZ ;  /* 0x0000001f03007819 */ /* 0x000fc800000006ff */
[----:B------:R-:W1:Y:S02]  /*2960*/  SYNCS.PHASECHK.TRANS64 P0, [UR4+0x70], R0 ;  /* 0x00007000ff0075a7 */ /* 0x000e640008001004 */
[----:B-1----:R-:W-:Y:S05]  /*2970*/  @P0 EXIT ;  /* 0x000000000000094d */ /* 0x002fea0003800000 */
[----:B------:R-:W-:Y:S02]  /*2980*/  SHF.L.U32 R3, R3, 0x1f, RZ ;  /* 0x0000001f03037819 */ /* 0x000fe400000006ff */
[----:B------:R-:W-:-:S07]  /*2990*/  MOV R0, UR4 ;  /* 0x0000000400007c02 */ /* 0x000fce0008000f00 */
.L_x_47:
[----:B-1----:R1:W2:Y:S02]  /*29a0*/  SYNCS.PHASECHK.TRANS64.TRYWAIT P0, [R0+URZ+0x70], R3 ;  /* 0x00007003000075a7 */ /* 0x0022a400080011ff */
[----:B--2---:R-:W-:Y:S05]  /*29b0*/  @!P0 NANOSLEEP.SYNCS 0x989680 ;  /* 0x009896800000895d */ /* 0x004fea0003900000 */
[----:B------:R-:W2:Y:S02]  /*29c0*/  @!P0 SYNCS.PHASECHK.TRANS64 P0, [R0+URZ+0x70], R3 ;  /* 0x00007003000085a7 */ /* 0x000ea400080010ff */
[----:B--2---:R-:W-:Y:S05]  /*29d0*/  @P0 EXIT ;  /* 0x000000000000094d */ /* 0x004fea0003800000 */
[----:B------:R-:W-:Y:S05]  /*29e0*/  BRA `(.L_x_47) ;  /* 0xfffffffc00ec7947 */ /* 0x000fea000383ffff */
.L_x_40:
[----:B------:R-:W-:-:S09]  /*29f0*/  UISETP.NE.AND UP1, UPT, UR8, URZ, UPT ;  /* 0x000000ff0800728c */ /* 0x000fd2000bf25270 */
[----:B------:R-:W-:Y:S05]  /*2a00*/  BRA.U UP1, `(.L_x_48) ;  /* 0x0000000d01787547 */ /* 0x000fea000b800000 */
[----:B------:R-:W-:Y:S01]  /*2a10*/  UMOV UR4, 0x40 ;  /* 0x0000004000047882 */ /* 0x000fe20000000000 */
[----:B------:R-:W-:Y:S01]  /*2a20*/  NOP ;  /* 0x0000000000007918 */ /* 0x000fe20000000000 */
[----:B------:R-:W-:Y:S01]  /*2a30*/  ULEA UR4, UR37, UR4, 0x18 ;  /* 0x0000000425047291 */ /* 0x000fe2000f8ec0ff */
[----:B------:R-:W-:Y:S02]  /*2a40*/  UMOV UR5, 0x400 ;  /* 0x0000040000057882 */ /* 0x000fe40000000000 */
[----:B------:R-:W-:-:S06]  /*2a50*/  ULEA UR37, UR37, UR5, 0x18 ;  /* 0x0000000525257291 */ /* 0x000fcc000f8ec0ff */
[----:B------:R-:W1:Y:S02]  /*2a60*/  LDS.U8 R0, [UR4+0x1c] ;  /* 0x00001c04ff007984 */ /* 0x000e640008000000 */
[----:B-1----:R-:W-:-:S13]  /*2a70*/  ISETP.NE.AND P0, PT, R0, RZ, PT ;  /* 0x000000ff0000720c */ /* 0x002fda0003f05270 */
[----:B------:R-:W-:Y:S05]  /*2a80*/  @P0 BRA `(.L_x_49) ;  /* 0x0000000000580947 */ /* 0x000fea0003800000 */
[----:B------:R-:W-:-:S13]  /*2a90*/  ELECT P0, URZ, PT ;  /* 0x0000000000ff782f */ /* 0x000fda0003800000 */
[----:B------:R-:W-:Y:S05]  /*2aa0*/  @!P0 BRA `(.L_x_50) ;  /* 0x0000000000608947 */ /* 0x000fea0003800000 */
[----:B------:R-:W-:Y:S01]  /*2ab0*/  UMOV UR5, 0x10 ;  /* 0x0000001000057882 */ /* 0x000fe20000000000 */
[----:B------:R-:W-:Y:S01]  /*2ac0*/  HFMA2 R0, -RZ, RZ, 0, 5.9604644775390625e-08 ;  /* 0x00000001ff007431 */ /* 0x000fe200000001ff */
[----:B------:R-:W-:-:S03]  /*2ad0*/  MOV R2, 0xffff ;  /* 0x0000ffff00027802 */ /* 0x000fc60000000f00 */
[----:B------:R-:W-:Y:S04]  /*2ae0*/  DEPBAR.LE SB1, 0x36 ;  /* 0x00009d800000791a */ /* 0x000fe80000000000 */
[----:B------:R-:W1:Y:S02]  /*2af0*/  UTCATOMSWS.FIND_AND_SET.ALIGN UP0, UR5, UR5 ;  /* 0x00000005000575e3 */ /* 0x000e640008000800 */
[----:B-1----:R-:W-:Y:S01]  /*2b00*/  MOV R3, UR5 ;  /* 0x0000000500037c02 */ /* 0x002fe20008000f00 */
[----:B------:R-:W-:Y:S06]  /*2b10*/  BRA.U UP0, `(.L_x_51) ;  /* 0x0000000100187547 */ /* 0x000fec000b800000 */
.L_x_52:
[----:B------:R-:W-:Y:S05]  /*2b20*/  NANOSLEEP 0x64 ;  /* 0x000000640000795d */ /* 0x000fea0003800000 */
[----:B------:R-:W-:-:S05]  /*2b30*/  UMOV UR5, 0x10 ;  /* 0x0000001000057882 */ /* 0x000fca0000000000 */
[----:B------:R-:W-:Y:S04]  /*2b40*/  DEPBAR.LE SB1, 0x36 ;  /* 0x00009d800000791a */ /* 0x000fe80000000000 */
[----:B------:R-:W1:Y:S02]  /*2b50*/  UTCATOMSWS.FIND_AND_SET.ALIGN UP0, UR5, UR5 ;  /* 0x00000005000575e3 */ /* 0x000e640008000800 */
[----:B-1----:R-:W-:Y:S01]  /*2b60*/  MOV R3, UR5 ;  /* 0x0000000500037c02 */ /* 0x002fe20008000f00 */
[----:B------:R-:W-:Y:S05]  /*2b70*/  BRA.U !UP0, `(.L_x_52) ;  /* 0xfffffffd08e87547 */ /* 0x000fea000b83ffff */
.L_x_51:
[-C--:B------:R-:W-:Y:S02]  /*2b80*/  SHF.L.U32 R2, R2, R3.reuse, RZ ;  /* 0x0000000302027219 */ /* 0x080fe400000006ff */
[----:B------:R-:W-:Y:S01]  /*2b90*/  SHF.L.U32 R0, R0, R3, RZ ;  /* 0x0000000300007219 */ /* 0x000fe200000006ff */
[----:B------:R-:W-:Y:S02]  /*2ba0*/  IMAD.SHL.U32 R3, R3, 0x20, RZ ;  /* 0x0000002003037824 */ /* 0x000fe400078e00ff */
[----:B------:R1:W-:Y:S04]  /*2bb0*/  ATOMS.OR RZ, [UR4+0x14], R2 ;  /* 0x00001402ffff798c */ /* 0x0003e8000b000004 */
[----:B------:R1:W-:Y:S04]  /*2bc0*/  ATOMS.OR RZ, [UR4+0x18], R0 ;  /* 0x00001800ffff798c */ /* 0x0003e8000b000004 */
[----:B------:R1:W-:Y:S01]  /*2bd0*/  STS [UR37+0x110], R3 ;  /* 0x00011003ff007988 */ /* 0x0003e20008000825 */
[----:B------:R-:W-:Y:S05]  /*2be0*/  BRA `(.L_x_50) ;  /* 0x0000000000107947 */ /* 0x000fea0003800000 */
.L_x_49:
[----:B------:R-:W-:Y:S02]  /*2bf0*/  MOV R0, 0xffffffff ;  /* 0xffffffff00007802 */ /* 0x000fe40000000f00 */
[----:B------:R-:W-:-:S03]  /*2c00*/  MOV R2, 0x2c30 ;  /* 0x00002c3000027802 */ /* 0x000fc60000000f00 */
[----:B------:R1:W-:Y:S04]  /*2c10*/  STS [UR37+0x110], R0 ;  /* 0x00011000ff007988 */ /* 0x0003e80008000825 */
[----:B-1-3-5:R-:W-:Y:S05]  /*2c20*/  CALL.REL.NOINC `($__internal_1_$__cuda_sm10x_tcgen05_guardrail_trap_phase_invalid_during_alloc) ;  /* 0x0000003c00247944 */ /* 0x02afea0003c00000 */
.L_x_50:
[----:B------:R-:W-:Y:S05]  /*2c30*/  WARPSYNC.ALL ;  /* 0x0000000000007948 */ /* 0x000fea0003800000 */
[----:B------:R-:W2:Y:S01]  /*2c40*/  S2UR UR6, SR_CgaCtaId ;  /* 0x00000000000679c3 */ /* 0x000ea20000008800 */
[----:B------:R-:W-:Y:S01]  /*2c50*/  UMOV UR4, 0x400 ;  /* 0x0000040000047882 */ /* 0x000fe20000000000 */
[----:B------:R-:W-:-:S06]  /*2c60*/  NOP ;  /* 0x0000000000007918 */ /* 0x000fcc0000000000 */
[----:B------:R-:W-:Y:S06]  /*2c70*/  BAR.ARV 0x6, 0xa0 ;  /* 0x0182800000007b1d */ /* 0x000fec0000002000 */
[----:B------:R-:W4:Y:S01]  /*2c80*/  LDCU UR7, c[0x0][0x38c] ;  /* 0x00007180ff0777ac */ /* 0x000f220008000800 */
[----:B------:R-:W-:Y:S01]  /*2c90*/  IMAD.MOV.U32 R11, RZ, RZ, 0x1 ;  /* 0x00000001ff0b7424 */ /* 0x000fe200078e00ff */
[----:B------:R-:W-:Y:S01]  /*2ca0*/  CS2R R8, SRZ ;  /* 0x0000000000087805 */ /* 0x000fe2000001ff00 */
[----:B------:R-:W-:Y:S01]  /*2cb0*/  IMAD.MOV.U32 R10, RZ, RZ, RZ ;  /* 0x000000ffff0a7224 */ /* 0x000fe200078e00ff */
[----:B------:R-:W-:Y:S01]  /*2cc0*/  UMOV UR18, URZ ;  /* 0x000000ff00127c82 */ /* 0x000fe20008000000 */
[----:B------:R-:W-:Y:S01]  /*2cd0*/  UMOV UR17, URZ ;  /* 0x000000ff00117c82 */ /* 0x000fe20008000000 */
[----:B------:R-:W-:Y:S01]  /*2ce0*/  UMOV UR20, 0x0 ;  /* 0x0000000000147882 */ /* 0x000fe20000000000 */
[----:B------:R-:W-:Y:S01]  /*2cf0*/  UMOV UR21, 0x4100010 ;  /* 0x0410001000157882 */ /* 0x000fe20000000000 */
[----:B--2---:R-:W-:Y:S01]  /*2d00*/  ULEA UR6, UR6, UR4, 0x18 ;  /* 0x0000000406067291 */ /* 0x004fe2000f8ec0ff */
[----:B------:R-:W2:Y:S03]  /*2d10*/  LDCU UR4, c[0x0][0x38c] ;  /* 0x00007180ff0477ac */ /* 0x000ea60008000800 */
[----:B------:R-:W-:-:S02]  /*2d20*/  UIADD3 UR11, UPT, UPT, UR6, 0x2400, URZ ;  /* 0x00002400060b7890 */ /* 0x000fc4000fffe0ff */
[----:B----4-:R-:W-:-:S03]  /*2d30*/  UIADD3 UR7, UPT, UPT, UR7, 0x1f, URZ ;  /* 0x0000001f07077890 */ /* 0x010fc6000fffe0ff */
[----:B-1----:R-:W1:Y:S01]  /*2d40*/  LDS R0, [UR6+0x110] ;  /* 0x00011006ff007984 */ /* 0x002e620008000800 */
[----:B------:R-:W-:Y:S02]  /*2d50*/  UIADD3 UR12, UPT, UPT, UR6, 0x4400, URZ ;  /* 0x00004400060c7890 */ /* 0x000fe4000fffe0ff */
[----:B------:R-:W-:Y:S02]  /*2d60*/  USHF.R.S32.HI UR5, URZ, 0x1f, UR7 ;  /* 0x0000001fff057899 */ /* 0x000fe40008011407 */
[----:B------:R-:W-:Y:S02]  /*2d70*/  USHF.R.U32.HI UR11, URZ, 0x4, UR11 ;  /* 0x00000004ff0b7899 */ /* 0x000fe4000801160b */
[----:B------:R-:W-:Y:S02]  /*2d80*/  ULEA.HI UR5, UR5, UR7, URZ, 0x5 ;  /* 0x0000000705057291 */ /* 0x000fe4000f8f28ff */
[----:B------:R-:W-:Y:S02]  /*2d90*/  USHF.R.U32.HI UR12, URZ, 0x4, UR12 ;  /* 0x00000004ff0c7899 */ /* 0x000fe4000801160c */
[----:B------:R-:W-:-:S02]  /*2da0*/  USHF.R.S32.HI UR5, URZ, 0x5, UR5 ;  /* 0x00000005ff057899 */ /* 0x000fc40008011405 */
[----:B------:R-:W-:Y:S02]  /*2db0*/  ULOP3.LUT UR11, UR11, 0x3fff, URZ, 0xc0, !UPT ;  /* 0x00003fff0b0b7892 */ /* 0x000fe4000f8ec0ff */
[----:B------:R-:W-:Y:S02]  /*2dc0*/  UISETP.LT.AND UP0, UPT, UR5, 0x1, UPT ;  /* 0x000000010500788c */ /* 0x000fe4000bf01270 */
[----:B------:R-:W-:Y:S02]  /*2dd0*/  ULOP3.LUT UR12, UR12, 0x3fff, URZ, 0xc0, !UPT ;  /* 0x00003fff0c0c7892 */ /* 0x000fe4000f8ec0ff */
[----:B------:R-:W-:Y:S02]  /*2de0*/  USEL UR10, UR5, 0x1, !UP0 ;  /* 0x00000001050a7887 */ /* 0x000fe4000c000000 */
[----:B------:R-:W-:Y:S02]  /*2df0*/  ULOP3.LUT UR11, UR11, 0x10000, URZ, 0xfc, !UPT ;  /* 0x000100000b0b7892 */ /* 0x000fe4000f8efcff */
[----:B------:R-:W-:-:S02]  /*2e00*/  ULOP3.LUT UR12, UR12, 0x10000, URZ, 0xfc, !UPT ;  /* 0x000100000c0c7892 */ /* 0x000fc4000f8efcff */
[----:B------:R-:W-:Y:S02]  /*2e10*/  UIADD3 UR10, UPT, UPT, -UR10, URZ, URZ ;  /* 0x000000ff0a0a7290 */ /* 0x000fe4000fffe1ff */
[----:B--2---:R-:W-:Y:S01]  /*2e20*/  UISETP.GE.AND UP3, UPT, UR4, 0x1, UPT ;  /* 0x000000010400788c */ /* 0x004fe2000bf66270 */
[----:B-1----:R-:W-:-:S15]  /*2e30*/  R2UR UR19, R0 ;  /* 0x00000000001372ca */ /* 0x002fde00000e0000 */
.L_x_59:
[----:B------:R-:W-:Y:S02]  /*2e40*/  LEA R0, R10, UR6, 0x3 ;  /* 0x000000060a007c11 */ /* 0x000fe4000f8e18ff */
[----:B------:R-:W-:Y:S02]  /*2e50*/  SHF.L.U32 R5, R9, 0x1f, RZ ;  /* 0x0000001f09057819 */ /* 0x000fe400000006ff */
[----:B------:R-:W-:Y:S01]  /*2e60*/  PLOP3.LUT P0, PT, PT, PT, UP3, 0x80, 0x8 ;  /* 0x000000000008781c */ /* 0x000fe20003f0f038 */
[----:B------:R-:W-:Y:S01]  /*2e70*/  VIADD R3, R0, 0x70 ;  /* 0x0000007000037836 */ /* 0x000fe20000000000 */
[----:B-1----:R-:W1:Y:S02]  /*2e80*/  SYNCS.PHASECHK.TRANS64.TRYWAIT P1, [R0+URZ+0x60], R5 ;  /* 0x00006005000075a7 */ /* 0x002e6400080211ff */
[----:B-1--4-:R-:W-:Y:S09]  /*2e90*/  @!P1 BRA `(.L_x_53) ;  /* 0x0000003400549947 */ /* 0x012ff20003800000 */
.L_x_110:
[----:B------:R-:W-:Y:S01]  /*2ea0*/  LEA R4, R10, UR6, 0x4 ;  /* 0x000000060a047c11 */ /* 0x000fe2000f8e20ff */
[----:B------:R-:W-:Y:S01]  /*2eb0*/  @UP3 ULEA UR4, UR17, UR6, 0x3 ;  /* 0x0000000611043291 */ /* 0x000fe2000f8e18ff */
[----:B------:R-:W-:Y:S01]  /*2ec0*/  PLOP3.LUT P2, PT, PT, PT, PT, 0x80, 0x8 ;  /* 0x000000000008781c */ /* 0x000fe20003f4f070 */
[----:B------:R-:W-:Y:S01]  /*2ed0*/  ULEA UR9, UR18, UR6, 0x3 ;  /* 0x0000000612097291 */ /* 0x000fe2000f8e18ff */
[----:B------:R-:W-:Y:S02]  /*2ee0*/  PRMT R3, RZ, 0x654, R3 ;  /* 0x00000654ff037816 */ /* 0x000fe40000000003 */
[----:B-1----:R-:W1:Y:S01]  /*2ef0*/  LDS.128 R4, [R4+0xf0] ;  /* 0x0000f00004047984 */ /* 0x002e620000000c00 */
[----:B------:R-:W-:Y:S02]  /*2f00*/  @P0 SHF.L.U32 R2, R8, 0x1f, RZ ;  /* 0x0000001f08020819 */ /* 0x000fe400000006ff */
[----:B------:R-:W-:Y:S01]  /*2f10*/  SHF.L.U32 R0, R11, 0x1f, RZ ;  /* 0x0000001f0b007819 */ /* 0x000fe200000006ff */
[----:B------:R-:W-:Y:S01]  /*2f20*/  @!PT LDS RZ, [RZ] ;  /* 0x00000000fffff984 */ /* 0x000fe20000000800 */
[----:B------:R-:W-:Y:S01]  /*2f30*/  @!PT LDS RZ, [RZ] ;  /* 0x00000000fffff984 */ /* 0x000fe20000000800 */
[----:B------:R-:W-:Y:S01]  /*2f40*/  @!PT LDS RZ, [RZ] ;  /* 0x00000000fffff984 */ /* 0x000fe20000000800 */
[----:B------:R-:W-:Y:S01]  /*2f50*/  @!PT LDS RZ, [RZ] ;  /* 0x00000000fffff984 */ /* 0x000fe20000000800 */
[----:B------:R2:W-:Y:S06]  /*2f60*/  MEMBAR.ALL.CTA ;  /* 0x0000000000007992 */ /* 0x0005ec0000008000 */
[----:B--2---:R-:W2:Y:S02]  /*2f70*/  FENCE.VIEW.ASYNC.S ;  /* 0x00000000000073c6 */ /* 0x004ea40000000000 */
[----:B--2---:R2:W-:Y:S01]  /*2f80*/  SYNCS.ARRIVE.TRANS64.RED.A1T0 RZ, [R3+URZ], RZ ;  /* 0x000000ff03ff79a7 */ /* 0x0045e200081004ff */
[----:B------:R2:W4:Y:S01]  /*2f90*/  @P0 SYNCS.PHASECHK.TRANS64.TRYWAIT P2, [UR4], R2 ;  /* 0x00000002ff0005a7 */ /* 0x0005220008041104 */
[----:B-1----:R-:W-:Y:S01]  /*2fa0*/  LOP3.LUT P1, RZ, R6, 0x1, RZ, 0xc0, !PT ;  /* 0x0000000106ff7812 */ /* 0x002fe2000782c0ff */
[----:B------:R-:W1:Y:S02]  /*2fb0*/  SYNCS.PHASECHK.TRANS64.TRYWAIT P0, [UR9+0xa0], R0 ;  /* 0x0000a000ff0075a7 */ /* 0x000e640008001109 */
[----:B-12-4-:R-:W-:Y:S10]  /*2fc0*/  @!P0 BRA `(.L_x_54) ;  /* 0x00000034001c8947 */ /* 0x016ff40003800000 */
.L_x_112:
[----:B------:R-:W-:Y:S01]  /*2fd0*/  IADD3 R10, PT, PT, R10, 0x1, RZ ;  /* 0x000000010a0a7810 */ /* 0x000fe20007ffe0ff */
[----:B------:R-:W-:Y:S06]  /*2fe0*/  BRA.U !UP3, `(.L_x_55) ;  /* 0x000000010ba07547 */ /* 0x000fec000b800000 */
[----:B------:R-:W-:Y:S02]  /*2ff0*/  ULEA.HI UR8, UR18, UR18, URZ, 0x1 ;  /* 0x0000001212087291 */ /* 0x000fe4000f8f08ff */
[----:B------:R-:W-:Y:S02]  /*3000*/  UPLOP3.LUT UP4, UPT, UPT, UPT, UPT, 0x40, 0x4 ;  /* 0x000000000004789c */ /* 0x000fe40003f8e870 */
[----:B------:R-:W-:Y:S02]  /*3010*/  USHF.L.U32 UR4, UR8, 0x5, URZ ;  /* 0x0000000508047899 */ /* 0x000fe400080006ff */
[----:B------:R-:W-:Y:S02]  /*3020*/  ULOP3.LUT UR8, UR8, 0xffe, URZ, 0xc0, !UPT ;  /* 0x00000ffe08087892 */ /* 0x000fe4000f8ec0ff */
[----:B------:R-:W-:Y:S02]  /*3030*/  ULOP3.LUT UR4, UR4, 0xffffffc0, URZ, 0xc0, !UPT ;  /* 0xffffffc004047892 */ /* 0x000fe4000f8ec0ff */
[----:B------:R-:W-:-:S02]  /*3040*/  UIADD3 UR8, UPT, UPT, -UR8, UR18, URZ ;  /* 0x0000001208087290 */ /* 0x000fc4000fffe1ff */
[----:B------:R-:W-:Y:S01]  /*3050*/  UIADD3 UR4, UPT, UPT, UR19, UR4, URZ ;  /* 0x0000000413047290 */ /* 0x000fe2000fffe0ff */
[----:B------:R-:W-:Y:S01]  /*3060*/  UMOV UR16, UR10 ;  /* 0x0000000a00107c82 */ /* 0x000fe20008000000 */
[----:B------:R-:W-:Y:S02]  /*3070*/  UMOV UR15, UR5 ;  /* 0x00000005000f7c82 */ /* 0x000fe40008000000 */
[----:B------:R-:W-:Y:S01]  /*3080*/  ULEA UR8, UR8, UR4, 0x14 ;  /* 0x0000000408087291 */ /* 0x000fe2000f8ea0ff */
[----:B------:R-:W-:-:S11]  /*3090*/  UMOV UR14, UR17 ;  /* 0x00000011000e7c82 */ /* 0x000fd60008000000 */
.L_x_58:
[----:B------:R-:W-:Y:S02]  /*30a0*/  UIADD3 UR16, UPT, UPT, UR16, 0x1, URZ ;  /* 0x0000000110107890 */ /* 0x000fe4000fffe0ff */
[----:B--2---:R-:W-:Y:S02]  /*30b0*/  ULEA UR7, UR14, UR6, 0x3 ;  /* 0x000000060e077291 */ /* 0x004fe4000f8e18ff */
[----:B------:R-:W-:Y:S01]  /*30c0*/  UISETP.NE.AND UP0, UPT, UR16, URZ, UPT ;  /* 0x000000ff1000728c */ /* 0x000fe2000bf05270 */
[----:B----4-:R-:W-:Y:S10]  /*30d0*/  @P2 BRA `(.L_x_56) ;  /* 0x00000000000c2947 */ /* 0x010ff40003800000 */
[----:B-1----:R-:W-:Y:S04]  /*30e0*/  SHF.L.U32 R3, R8, 0x1f, RZ ;  /* 0x0000001f08037819 */ /* 0x002fe800000006ff */
[----:B------:R-:W1:Y:S02]  /*30f0*/  SYNCS.PHASECHK.TRANS64.TRYWAIT P0, [UR7], R3 ;  /* 0x00000003ff0075a7 */ /* 0x000e640008001107 */
[----:B-1----:R-:W-:Y:S05]  /*3100*/  @!P0 BRA `(.L_x_57) ;  /* 0x0000003000e48947 */ /* 0x002fea0003800000 */
.L_x_56:
[----:B------:R-:W-:Y:S01]  /*3110*/  UISETP.NE.AND UP1, UPT, UR15, 0x1, UPT ;  /* 0x000000010f00788c */ /* 0x000fe2000bf25270 */
[----:B------:R-:W-:Y:S01]  /*3120*/  PLOP3.LUT P2, PT, PT, PT, PT, 0x80, 0x8 ;  /* 0x000000000008781c */ /* 0x000fe20003f4f070 */
[----:B------:R-:W-:Y:S02]  /*3130*/  UIADD3 UR17, UPT, UPT, UR14, 0x1, URZ ;  /* 0x000000010e117890 */ /* 0x000fe4000fffe0ff */
[----:B------:R-:W-:Y:S02]  /*3140*/  ULEA UR22, UR14, UR12, 0x7 ;  /* 0x0000000c0e167291 */ /* 0x000fe4000f8e38ff */
[----:B------:R-:W-:Y:S01]  /*3150*/  UISETP.NE.AND UP2, UPT, UR17, 0x4, UPT ;  /* 0x000000041100788c */ /* 0x000fe2000bf45270 */
[----:B------:R-:W-:Y:S01]  /*3160*/  PLOP3.LUT P0, PT, PT, PT, UP1, 0x80, 0x8 ;  /* 0x000000000008781c */ /* 0x000fe20003f0f018 */
[----:B------:R-:W-:Y:S02]  /*3170*/  ULEA UR24, UR14, UR11, 0x7 ;  /* 0x0000000b0e187291 */ /* 0x000fe4000f8e38ff */
[----:B------:R-:W-:Y:S02]  /*3180*/  USEL UR13, URZ, 0x1, UP2 ;  /* 0x00000001ff0d7887 */ /* 0x000fe40009000000 */
[----:B------:R-:W-:Y:S02]  /*3190*/  USEL UR17, UR17, URZ, UP2 ;  /* 0x000000ff11117287 */ /* 0x000fe40009000000 */
[----:B------:R-:W-:Y:S02]  /*31a0*/  UIADD3 UR7, UPT, UPT, UR7, 0x20, URZ ;  /* 0x0000002007077890 */ /* 0x000fe4000fffe0ff */
[----:B------:R-:W-:Y:S01]  /*31b0*/  @UP1 ULEA UR4, UR17, UR6, 0x3 ;  /* 0x0000000611041291 */ /* 0x000fe2000f8e18ff */
[----:B------:R-:W-:Y:S01]  /*31c0*/  LOP3.LUT R8, R8, UR13, RZ, 0x3c, !PT ;  /* 0x0000000d08087c12 */ /* 0x000fe2000f8e3cff */
[----:B------:R-:W-:Y:S01]  /*31d0*/  UMOV UR23, 0xc0004010 ;  /* 0xc000401000177882 */ /* 0x000fe20000000000 */
[----:B------:R-:W-:Y:S01]  /*31e0*/  UMOV UR25, 0xc0004010 ;  /* 0xc000401000197882 */ /* 0x000fe20000000000 */
[----:B------:R-:W-:Y:S01]  /*31f0*/  UIADD3 UR15, UPT, UPT, UR15, -0x1, URZ ;  /* 0xffffffff0f0f7890 */ /* 0x000fe2000fffe0ff */
[----:B-1----:R-:W-:Y:S01]  /*3200*/  @P0 SHF.L.U32 R0, R8, 0x1f, RZ ;  /* 0x0000001f08000819 */ /* 0x002fe200000006ff */
[----:B------:R-:W-:Y:S03]  /*3210*/  UMOV UR14, UR17 ;  /* 0x00000011000e7c82 */ /* 0x000fe60008000000 */
[----:B------:R2:W4:Y:S01]  /*3220*/  @P0 SYNCS.PHASECHK.TRANS64.TRYWAIT P2, [UR4], R0 ;  /* 0x00000000ff0005a7 */ /* 0x0005220008041104 */
[----:B------:R2:W-:Y:S01]  /*3230*/  UTCQMMA gdesc[UR24], gdesc[UR22], tmem[UR8], tmem[UR20], idesc[UR21], UP4 ;  /* 0x00ff1416180075ea */ /* 0x0005e2000a000308 */
[----:B------:R-:W-:Y:S01]  /*3240*/  UPLOP3.LUT UP4, UPT, UPT, UPT, UPT, 0x80, 0x8 ;  /* 0x000000000008789c */ /* 0x000fe20003f8f070 */
[----:B------:R2:W-:Y:S01]  /*3250*/  UTCBAR [UR7], URZ ;  /* 0x000000ff070073e9 */ /* 0x0005e200080000ff */
[----:B------:R-:W-:Y:S09]  /*3260*/  BRA.U UP0, `(.L_x_58) ;  /* 0xfffffffd008c7547 */ /* 0x000ff2000b83ffff */
.L_x_55:
[----:B------:R-:W-:Y:S01]  /*3270*/  UIADD3 UR18, UPT, UPT, UR18, 0x1, URZ ;  /* 0x0000000112127890 */ /* 0x000fe2000fffe0ff */
[C---:B------:R-:W-:Y:S01]  /*3280*/  ISETP.NE.AND P0, PT, R10.reuse, 0x2, PT ;  /* 0x000000020a00780c */ /* 0x040fe20003f05270 */
[----:B------:R-:W-:Y:S02]  /*3290*/  UIADD3 UR9, UPT, UPT, UR9, 0x80, URZ ;  /* 0x0000008009097890 */ /* 0x000fe4000fffe0ff */
[----:B------:R-:W-:Y:S01]  /*32a0*/  UISETP.NE.AND UP0, UPT, UR18, 0x4, UPT ;  /* 0x000000041200788c */ /* 0x000fe2000bf05270 */
[----:B-12---:R-:W-:Y:S02]  /*32b0*/  SEL R0, RZ, 0x1, P0 ;  /* 0x00000001ff007807 */ /* 0x006fe40000000000 */
[----:B------:R-:W-:Y:S01]  /*32c0*/  SEL R10, R10, RZ, P0 ;  /* 0x000000ff0a0a7207 */ /* 0x000fe20000000000 */
[----:B------:R-:W-:Y:S01]  /*32d0*/  USEL UR4, URZ, 0x1, UP0 ;  /* 0x00000001ff047887 */ /* 0x000fe20008000000 */
[----:B------:R-:W-:Y:S01]  /*32e0*/  LOP3.LUT R9, R9, R0, RZ, 0x3c, !PT ;  /* 0x0000000009097212 */ /* 0x000fe200078e3cff */
[----:B------:R-:W-:Y:S01]  /*32f0*/  USEL UR18, UR18, URZ, UP0 ;  /* 0x000000ff12127287 */ /* 0x000fe20008000000 */
[----:B------:R1:W-:Y:S03]  /*3300*/  UTCBAR [UR9], URZ ;  /* 0x000000ff090073e9 */ /* 0x0003e600080000ff */
[----:B------:R-:W-:Y:S01]  /*3310*/  LOP3.LUT R11, R11, UR4, RZ, 0x3c, !PT ;  /* 0x000000040b0b7c12 */ /* 0x000fe2000f8e3cff */
[----:B------:R-:W-:Y:S07]  /*3320*/  @P1 BRA `(.L_x_59) ;  /* 0xfffffff800c41947 */ /* 0x000fee000383ffff */
[----:B------:R-:W2:Y:S01]  /*3330*/  S2UR UR4, SR_CgaCtaId ;  /* 0x00000000000479c3 */ /* 0x000ea20000008800 */
[----:B------:R-:W-:Y:S01]  /*3340*/  ELECT P0, URZ, PT ;  /* 0x0000000000ff782f */ /* 0x000fe20003800000 */
[----:B------:R-:W-:Y:S01]  /*3350*/  IMAD.MOV.U32 R0, RZ, RZ, 0x1 ;  /* 0x00000001ff007424 */ /* 0x000fe200078e00ff */
[----:B------:R-:W-:Y:S01]  /*3360*/  UIADD3 UR6, UPT, UPT, UR6, 0xa0, URZ ;  /* 0x000000a006067890 */ /* 0x000fe2000fffe0ff */
[----:B------:R-:W-:Y:S01]  /*3370*/  SHF.L.U32 R3, R11, 0x1f, RZ ;  /* 0x0000001f0b037819 */ /* 0x000fe200000006ff */
[----:B------:R-:W-:-:S03]  /*3380*/  UMOV UR5, 0x40 ;  /* 0x0000004000057882 */ /* 0x000fc60000000000 */
[----:B------:R-:W-:Y:S01]  /*3390*/  UVIRTCOUNT.DEALLOC.SMPOOL 0x80 ;  /* 0x000000800000784c */ /* 0x000fe20000000000 */
[----:B--2---:R-:W-:Y:S02]  /*33a0*/  ULEA UR4, UR4, UR5, 0x18 ;  /* 0x0000000504047291 */ /* 0x004fe4000f8ec0ff */
[----:B------:R-:W-:-:S07]  /*33b0*/  ULEA UR5, UR18, UR6, 0x3 ;  /* 0x0000000612057291 */ /* 0x000fce000f8e18ff */
[----:B------:R2:W-:Y:S02]  /*33c0*/  @P0 STS.U8 [UR4+0x1c], R0 ;  /* 0x00001c00ff000988 */ /* 0x0005e40008000004 */
[----:B------:R-:W3:Y:S02]  /*33d0*/  SYNCS.PHASECHK.TRANS64.TRYWAIT P0, [UR5], R3 ;  /* 0x00000003ff0075a7 */ /* 0x000ee40008001105 */
[----:B--23--:R-:W-:Y:S05]  /*33e0*/  @!P0 BRA `(.L_x_60) ;  /* 0x0000003000448947 */ /* 0x00cfea0003800000 */
.L_x_115:
[----:B------:R-:W-:-:S04]  /*33f0*/  UIADD3 UR7, UPT, UPT, UR18, 0x1, URZ ;  /* 0x0000000112077890 */ /* 0x000fc8000fffe0ff */
[----:B------:R-:W-:-:S04]  /*3400*/  UISETP.NE.AND UP0, UPT, UR7, 0x4, UPT ;  /* 0x000000040700788c */ /* 0x000fc8000bf05270 */
[----:B------:R-:W-:Y:S02]  /*3410*/  USEL UR8, URZ, 0x1, UP0 ;  /* 0x00000001ff087887 */ /* 0x000fe40008000000 */
[----:B------:R-:W-:-:S04]  /*3420*/  USEL UR7, UR7, URZ, UP0 ;  /* 0x000000ff07077287 */ /* 0x000fc80008000000 */
[----:B------:R-:W-:Y:S01]  /*3430*/  ULEA UR5, UR7, UR6, 0x3 ;  /* 0x0000000607057291 */ /* 0x000fe2000f8e18ff */
[----:B------:R-:W-:-:S04]  /*3440*/  LOP3.LUT R2, R11, UR8, RZ, 0x3c, !PT ;  /* 0x000000080b027c12 */ /* 0x000fc8000f8e3cff */
[----:B--2---:R-:W-:-:S04]  /*3450*/  SHF.L.U32 R3, R2, 0x1f, RZ ;  /* 0x0000001f02037819 */ /* 0x004fc800000006ff */
[----:B------:R-:W2:Y:S02]  /*3460*/  SYNCS.PHASECHK.TRANS64.TRYWAIT P0, [UR5], R3 ;  /* 0x00000003ff0075a7 */ /* 0x000ea40008001105 */
[----:B--2---:R-:W-:Y:S05]  /*3470*/  @!P0 BRA `(.L_x_61) ;  /* 0x0000003000388947 */ /* 0x004fea0003800000 */
.L_x_117:
        /* <DEDUP_REMOVED lines=9> */
.L_x_119:
[----:B------:R-:W-:-:S04]  /*3510*/  UIADD3 UR7, UPT, UPT, UR7, 0x1, URZ ;  /* 0x0000000107077890 */ /* 0x000fc8000fffe0ff */
[----:B------:R-:W-:-:S04]  /*3520*/  UISETP.NE.AND UP0, UPT, UR7, 0x4, UPT ;  /* 0x000000040700788c */ /* 0x000fc8000bf05270 */
[----:B------:R-:W-:Y:S02]  /*3530*/  USEL UR5, URZ, 0x1, UP0 ;  /* 0x00000001ff057887 */ /* 0x000fe40008000000 */
[----:B------:R-:W-:-:S04]  /*3540*/  USEL UR7, UR7, URZ, UP0 ;  /* 0x000000ff07077287 */ /* 0x000fc80008000000 */
[----:B------:R-:W-:Y:S01]  /*3550*/  ULEA UR7, UR7, UR6, 0x3 ;  /* 0x0000000607077291 */ /* 0x000fe2000f8e18ff */
[----:B--2---:R-:W-:-:S04]  /*3560*/  LOP3.LUT R3, R2, UR5, RZ, 0x3c, !PT ;  /* 0x0000000502037c12 */ /* 0x004fc8000f8e3cff */
[----:B------:R-:W-:-:S04]  /*3570*/  SHF.L.U32 R3, R3, 0x1f, RZ ;  /* 0x0000001f03037819 */ /* 0x000fc800000006ff */
[----:B------:R-:W2:Y:S02]  /*3580*/  SYNCS.PHASECHK.TRANS64.TRYWAIT P0, [UR7], R3 ;  /* 0x00000003ff0075a7 */ /* 0x000ea40008001107 */
[----:B--2---:R-:W-:Y:S05]  /*3590*/  @!P0 BRA `(.L_x_63) ;  /* 0x0000003000208947 */ /* 0x004fea0003800000 */
.L_x_121:
[----:B------:R-:W-:Y:S01]  /*35a0*/  NOP ;  /* 0x0000000000007918 */ /* 0x000fe20000000000 */
[----:B--2---:R-:W2:Y:S01]  /*35b0*/  LDS R0, [UR4+0x14] ;  /* 0x00001404ff007984 */ /* 0x004ea20008000800 */
[----:B------:R-:W-:Y:S01]  /*35c0*/  ULOP3.LUT UR6, UR19, 0xffff, URZ, 0xc0, !UPT ;  /* 0x0000ffff13067892 */ /* 0x000fe2000f8ec0ff */
[----:B------:R-:W-:Y:S01]  /*35d0*/  UMOV UR8, 0xffff ;  /* 0x0000ffff00087882 */ /* 0x000fe20000000000 */
[----:B------:R-:W-:Y:S02]  /*35e0*/  UMOV UR5, 0x1 ;  /* 0x0000000100057882 */ /* 0x000fe40000000000 */
[----:B------:R-:W-:-:S04]  /*35f0*/  USHF.R.U32.HI UR6, URZ, 0x5, UR6 ;  /* 0x00000005ff067899 */ /* 0x000fc80008011606 */
[----:B------:R-:W-:Y:S02]  /*3600*/  USHF.L.U32 UR8, UR8, UR6, URZ ;  /* 0x0000000608087299 */ /* 0x000fe400080006ff */
[----:B------:R-:W-:-:S04]  /*3610*/  USHF.L.U32 UR5, UR5, UR6, URZ ;  /* 0x0000000605057299 */ /* 0x000fc800080006ff */
[----:B--2---:R-:W-:-:S04]  /*3620*/  LOP3.LUT R0, R0, UR8, RZ, 0xc0, !PT ;  /* 0x0000000800007c12 */ /* 0x004fc8000f8ec0ff */
[----:B------:R-:W-:-:S13]  /*3630*/  ISETP.NE.AND P0, PT, R0, UR8, PT ;  /* 0x0000000800007c0c */ /* 0x000fda000bf05270 */
[----:B------:R-:W-:Y:S05]  /*3640*/  @P0 BRA `(.L_x_64) ;  /* 0x0000000000580947 */ /* 0x000fea0003800000 */
[----:B------:R-:W2:Y:S02]  /*3650*/  LDS R0, [UR4+0x18] ;  /* 0x00001804ff007984 */ /* 0x000ea40008000800 */
[----:B--2---:R-:W-:-:S04]  /*3660*/  LOP3.LUT R0, R0, UR5, RZ, 0xc0, !PT ;  /* 0x0000000500007c12 */ /* 0x004fc8000f8ec0ff */
[----:B------:R-:W-:-:S13]  /*3670*/  ISETP.NE.AND P0, PT, R0, UR5, PT ;  /* 0x0000000500007c0c */ /* 0x000fda000bf05270 */
[----:B------:R-:W-:Y:S05]  /*3680*/  @P0 BRA `(.L_x_65) ;  /* 0x00000000003c0947 */ /* 0x000fea0003800000 */
[----:B------:R-:W2:Y:S01]  /*3690*/  S2R R2, SR_LANEID ;  /* 0x0000000000027919 */ /* 0x000ea20000000000 */
[----:B------:R-:W-:Y:S01]  /*36a0*/  ULOP3.LUT UR8, URZ, UR8, URZ, 0x33, !UPT ;  /* 0x00000008ff087292 */ /* 0x000fe2000f8e33ff */
[----:B------:R-:W-:Y:S01]  /*36b0*/  LOP3.LUT R4, RZ, UR5, RZ, 0x33, !PT ;  /* 0x00000005ff047c12 */ /* 0x000fe2000f8e33ff */
[----:B------:R-:W-:Y:S02]  /*36c0*/  VOTEU.ANY UR7, UPT, PT ;  /* 0x0000000000077886 */ /* 0x000fe400038e0100 */
[----:B------:R-:W-:Y:S01]  /*36d0*/  UFLO.U32 UR7, UR7 ;  /* 0x00000007000772bd */ /* 0x000fe200080e0000 */
[----:B------:R-:W3:Y:S01]  /*36e0*/  REDUX UR5, R4 ;  /* 0x00000000040573c4 */ /* 0x000ee20000000000 */
[----:B------:R-:W-:-:S06]  /*36f0*/  IMAD.U32 R0, RZ, RZ, UR8 ;  /* 0x00000008ff007e24 */ /* 0x000fcc000f8e00ff */
[----:B------:R1:W-:Y:S01]  /*3700*/  UTCATOMSWS.AND URZ, UR8 ;  /* 0x0000000800ff79e3 */ /* 0x0003e20008000000 */
[----:B------:R-:W4:Y:S01]  /*3710*/  REDUX UR6, R0 ;  /* 0x00000000000673c4 */ /* 0x000f220000000000 */
[----:B--2---:R-:W-:Y:S01]  /*3720*/  ISETP.EQ.U32.AND P0, PT, R2, UR7, PT ;  /* 0x0000000702007c0c */ /* 0x004fe2000bf02070 */
[----:B---3--:R-:W-:Y:S01]  /*3730*/  IMAD.U32 R2, RZ, RZ, UR5 ;  /* 0x00000005ff027e24 */ /* 0x008fe2000f8e00ff */
[----:B----4-:R-:W-:-:S11]  /*3740*/  MOV R3, UR6 ;  /* 0x0000000600037c02 */ /* 0x010fd60008000f00 */
[----:B------:R1:W-:Y:S04]  /*3750*/  @P0 ATOMS.AND RZ, [UR4+0x14], R3 ;  /* 0x00001403ffff098c */ /* 0x0003e8000a800004 */
[----:B------:R1:W-:Y:S01]  /*3760*/  @P0 ATOMS.AND RZ, [UR4+0x18], R2 ;  /* 0x00001802ffff098c */ /* 0x0003e2000a800004 */
[----:B------:R-:W-:Y:S05]  /*3770*/  BRA `(.L_x_66) ;  /* 0x0000000000147947 */ /* 0x000fea0003800000 */
.L_x_65:
[----:B------:R-:W-:Y:S02]  /*3780*/  MOV R2, 0x37a0 ;  /* 0x000037a000027802 */ /* 0x000fe40000000f00 */
[----:B-1--45:R-:W-:Y:S05]  /*3790*/  CALL.REL.NOINC `($__internal_0_$__cuda_sm10x_tcgen05_guardrail_trap_col_being_dealloced_not_returned_by_alloc) ;  /* 0x00000030003c7944 */ /* 0x032fea0003c00000 */
[----:B------:R-:W-:Y:S05]  /*37a0*/  BRA `(.L_x_66) ;  /* 0x0000000000087947 */ /* 0x000fea0003800000 */
.L_x_64:
[----:B------:R-:W-:Y:S02]  /*37b0*/  MOV R2, 0x37d0 ;  /* 0x000037d000027802 */ /* 0x000fe40000000f00 */
[----:B-1--45:R-:W-:Y:S05]  /*37c0*/  CALL.REL.NOINC `($__internal_2_$__cuda_sm10x_tcgen05_guardrail_trap_unallocated_columns_being_dealloced) ;  /* 0x0000003000487944 */ /* 0x032fea0003c00000 */
.L_x_66:
[----:B------:R-:W-:Y:S01]  /*37d0*/  NOP ;  /* 0x0000000000007918 */ /* 0x000fe20000000000 */
[----:B-1----:R-:W-:Y:S05]  /*37e0*/  EXIT ;  /* 0x000000000000794d */ /* 0x002fea0003800000 */
.L_x_48:
[----:B------:R-:W-:-:S09]  /*37f0*/  UISETP.NE.OR UP2, UPT, UR8, 0x3, !UP2 ;  /* 0x000000030800788c */ /* 0x000fd2000d745670 */
[----:B------:R-:W-:Y:S05]  /*3800*/  BRA.U UP2, `(.L_x_67) ;  /* 0x0000000902c87547 */ /* 0x000fea000b800000 */
[----:B------:R-:W1:Y:S01]  /*3810*/  LDCU.64 UR6, c[0x0][0x888] ;  /* 0x00011100ff0677ac */ /* 0x000e620008000a00 */
[----:B------:R-:W2:Y:S01]  /*3820*/  LDC R0, c[0x0][0xb30] ;  /* 0x0002cc00ff007b82 */ /* 0x000ea20000000800 */
[----:B------:R-:W-:Y:S01]  /*3830*/  IMAD.MOV.U32 R30, RZ, RZ, 0x1 ;  /* 0x00000001ff1e7424 */ /* 0x000fe200078e00ff */
[----:B------:R-:W-:Y:S01]  /*3840*/  CS2R R28, SRZ ;  /* 0x00000000001c7805 */ /* 0x000fe2000001ff00 */
[----:B------:R-:W4:Y:S01]  /*3850*/  LDCU.64 UR4, c[0x0][0x890] ;  /* 0x00011200ff0477ac */ /* 0x000f220008000a00 */
[----:B------:R-:W-:Y:S01]  /*3860*/  IMAD.MOV.U32 R25, RZ, RZ, 0x1000 ;  /* 0x00001000ff197424 */ /* 0x000fe200078e00ff */
[----:B------:R-:W-:-:S03]  /*3870*/  UMOV UR8, 0x400 ;  /* 0x0000040000087882 */ /* 0x000fc60000000000 */
[----:B------:R-:W3:Y:S01]  /*3880*/  LDC R19, c[0x0][0x370] ;  /* 0x0000dc00ff137b82 */ /* 0x000ee20000000800 */
[----:B------:R-:W-:-:S07]  /*3890*/  UPLOP3.LUT UP1, UPT, UPT, UPT, UPT, 0x40, 0x4 ;  /* 0x000000000004789c */ /* 0x000fce0003f2e870 */
[----:B------:R-:W3:Y:S01]  /*38a0*/  LDC R2, c[0x0][0xb0c] ;  /* 0x0002c300ff027b82 */ /* 0x000ee20000000800 */
[----:B-1----:R-:W-:Y:S02]  /*38b0*/  UISETP.NE.U32.AND UP2, UPT, UR6, URZ, UPT ;  /* 0x000000ff0600728c */ /* 0x002fe4000bf45070 */
[----:B------:R-:W-:Y:S02]  /*38c0*/  ULEA UR6, UR37, UR8, 0x18 ;  /* 0x0000000825067291 */ /* 0x000fe4000f8ec0ff */
[----:B------:R-:W-:Y:S02]  /*38d0*/  UISETP.NE.AND.EX UP2, UPT, UR7, URZ, UPT, UP2 ;  /* 0x000000ff0700728c */ /* 0x000fe4000bf45320 */
[----:B------:R-:W-:Y:S01]  /*38e0*/  UIADD3 UR7, UPT, UPT, UR6, 0x40, URZ ;  /* 0x0000004006077890 */ /* 0x000fe2000fffe0ff */
[----:B------:R-:W1:Y:S01]  /*38f0*/  LDC R18, c[0x0][0xb20] ;  /* 0x0002c800ff127b82 */ /* 0x000e620000000800 */
[----:B----4-:R-:W-:Y:S01]  /*3900*/  UISETP.NE.U32.AND UP3, UPT, UR4, URZ, UPT ;  /* 0x000000ff0400728c */ /* 0x010fe2000bf65070 */
[----:B--2---:R-:W-:Y:S01]  /*3910*/  ISETP.NE.AND P1, PT, R0, 0x1, PT ;  /* 0x000000010000780c */ /* 0x004fe20003f25270 */
[----:B------:R-:W-:-:S02]  /*3920*/  UPRMT UR37, UR37, 0x654, UR7 ;  /* 0x0000065425257896 */ /* 0x000fc40008000007 */
[----:B------:R-:W-:-:S03]  /*3930*/  UISETP.NE.AND.EX UP3, UPT, UR5, URZ, UPT, UP3 ;  /* 0x000000ff0500728c */ /* 0x000fc6000bf65330 */
[----:B------:R-:W2:Y:S08]  /*3940*/  LDC.64 R32, c[0x0][0x348] ;  /* 0x0000d200ff207b82 */ /* 0x000eb00000000a00 */
[----:B------:R-:W4:Y:S08]  /*3950*/  LDC.64 R16, c[0x0][0xb10] ;  /* 0x0002c400ff107b82 */ /* 0x000f300000000a00 */
[----:B------:R-:W1:Y:S08]  /*3960*/  LDC.64 R6, c[0x0][0xb18] ;  /* 0x0002c600ff067b82 */ /* 0x000e700000000a00 */
[----:B------:R-:W1:Y:S08]  /*3970*/  LDC.64 R4, c[0x0][0xb28] ;  /* 0x0002ca00ff047b82 */ /* 0x000e700000000a00 */
[----:B---3--:R-:W1:Y:S02]  /*3980*/  LDC R24, c[0x0][0x374] ;  /* 0x0000dd00ff187b82 */ /* 0x008e640000000800 */
.L_x_75:
[C---:B------:R-:W-:Y:S02]  /*3990*/  LEA R0, R29.reuse, UR6, 0x3 ;  /* 0x000000061d007c11 */ /* 0x040fe4000f8e18ff */
[----:B------:R-:W-:Y:S02]  /*39a0*/  SHF.L.U32 R3, R28, 0x1f, RZ ;  /* 0x0000001f1c037819 */ /* 0x000fe400000006ff */
[----:B------:R-:W-:Y:S02]  /*39b0*/  LEA R20, R29, UR6, 0x4 ;  /* 0x000000061d147c11 */ /* 0x000fe4000f8e20ff */
[----:B---3--:R-:W3:Y:S02]  /*39c0*/  SYNCS.PHASECHK.TRANS64.TRYWAIT P0, [R0+URZ+0x60], R3 ;  /* 0x00006003000075a7 */ /* 0x008ee400080011ff */
[----:B---3--:R-:W-:Y:S05]  /*39d0*/  @!P0 BRA `(.L_x_68) ;  /* 0x0000002c00288947 */ /* 0x008fea0003800000 */
.L_x_122:
[----:B------:R-:W-:Y:S01]  /*39e0*/  ISETP.GE.AND P0, PT, R40, 0x1, PT ;  /* 0x000000012800780c */ /* 0x000fe20003f06270 */
[----:B------:R-:W1:Y:S01]  /*39f0*/  LDS.128 R20, [R20+0xf0] ;  /* 0x0000f00014147984 */ /* 0x000e620000000c00 */
[----:B------:R-:W-:Y:S01]  /*3a00*/  ISETP.NE.U32.AND P4, PT, RZ, UR4, PT ;  /* 0x00000004ff007c0c */ /* 0x000fe2000bf85070 */
[----:B---3--:R-:W-:Y:S01]  /*3a10*/  VIADD R0, R0, 0x70 ;  /* 0x0000007000007836 */ /* 0x008fe20000000000 */
[----:B------:R-:W-:Y:S02]  /*3a20*/  SHF.L.U32 R26, R30, 0x1f, RZ ;  /* 0x0000001f1e1a7819 */ /* 0x000fe400000006ff */
[----:B------:R-:W-:Y:S02]  /*3a30*/  ISETP.NE.AND.EX P4, PT, RZ, UR5, PT, P4 ;  /* 0x00000005ff007c0c */ /* 0x000fe4000bf85340 */
[----:B------:R-:W-:Y:S01]  /*3a40*/  PRMT R0, RZ, 0x654, R0 ;  /* 0x00000654ff007816 */ /* 0x000fe20000000000 */
[----:B------:R-:W-:Y:S01]  /*3a50*/  @!PT LDS RZ, [RZ] ;  /* 0x00000000fffff984 */ /* 0x000fe20000000800 */
[----:B------:R-:W-:Y:S01]  /*3a60*/  @!PT LDS RZ, [RZ] ;  /* 0x00000000fffff984 */ /* 0x000fe20000000800 */
[----:B------:R-:W-:Y:S01]  /*3a70*/  @!PT LDS RZ, [RZ] ;  /* 0x00000000fffff984 */ /* 0x000fe20000000800 */
[----:B------:R-:W-:Y:S01]  /*3a80*/  @!PT LDS RZ, [RZ] ;  /* 0x00000000fffff984 */ /* 0x000fe20000000800 */
[----:B------:R3:W-:Y:S06]  /*3a90*/  MEMBAR.ALL.CTA ;  /* 0x0000000000007992 */ /* 0x0007ec0000008000 */
[----:B---3--:R-:W3:Y:S02]  /*3aa0*/  FENCE.VIEW.ASYNC.S ;  /* 0x00000000000073c6 */ /* 0x008ee40000000000 */
[----:B---3--:R3:W-:Y:S01]  /*3ab0*/  SYNCS.ARRIVE.TRANS64.RED.A1T0 RZ, [R0+URZ], RZ ;  /* 0x000000ff00ff79a7 */ /* 0x0087e200081004ff */
[----:B-1----:R-:W-:Y:S11]  /*3ac0*/  LOP3.LUT P3, RZ, R22, 0x1, RZ, 0xc0, !PT ;  /* 0x0000000116ff7812 */ /* 0x002ff6000786c0ff */
[----:B------:R-:W-:Y:S02]  /*3ad0*/  @!UPT UIADD3 URZ, UPT, UPT, URZ, URZ, URZ ;  /* 0x000000fffffff290 */ /* 0x000fe4000fffe0ff */
[----:B------:R-:W-:Y:S02]  /*3ae0*/  @P3 MOV R13, R20 ;  /* 0x00000014000d3202 */ /* 0x000fe40000000f00 */
[----:B------:R-:W-:Y:S01]  /*3af0*/  @P3 LOP3.LUT R8, R21, 0xffff, RZ, 0xc0, !PT ;  /* 0x0000ffff15083812 */ /* 0x000fe200078ec0ff */
[----:B---3--:R-:W-:Y:S06]  /*3b00*/  @!P0 BRA `(.L_x_69) ;  /* 0x0000000000a48947 */ /* 0x008fec0003800000 */
[----:B------:R-:W-:Y:S01]  /*3b10*/  IMAD.HI.U32 R31, R24, R7, RZ ;  /* 0x00000007181f7227 */ /* 0x000fe200078e00ff */
[----:B------:R-:W-:Y:S02]  /*3b20*/  ISETP.NE.AND P0, PT, R6, 0x1, PT ;  /* 0x000000010600780c */ /* 0x000fe40003f05270 */
[----:B------:R-:W-:Y:S01]  /*3b30*/  ISETP.NE.AND P2, PT, R40, 0x1, PT ;  /* 0x000000012800780c */ /* 0x000fe20003f45270 */
[----:B----4-:R-:W-:Y:S01]  /*3b40*/  IMAD.HI.U32 R34, R19, R16, RZ ;  /* 0x0000001013227227 */ /* 0x010fe200078e00ff */
[----:B------:R-:W-:Y:S02]  /*3b50*/  SHF.R.U32.HI R31, RZ, R18, R31 ;  /* 0x00000012ff1f7219 */ /* 0x000fe4000001161f */
[----:B------:R-:W-:Y:S01]  /*3b60*/  ISETP.NE.AND P5, PT, R2, 0x1, PT ;  /* 0x000000010200780c */ /* 0x000fe20003fa5270 */
[----:B------:R-:W-:Y:S01]  /*3b70*/  IMAD.HI.U32 R36, R13, R16, RZ ;  /* 0x000000100d247227 */ /* 0x000fe200078e00ff */
[----:B------:R-:W-:Y:S02]  /*3b80*/  SHF.R.U32.HI R34, RZ, R17, R34 ;  /* 0x00000011ff227219 */ /* 0x000fe40000011622 */
[----:B------:R-:W-:Y:S01]  /*3b90*/  SEL R3, R24, R31, !P0 ;  /* 0x0000001f18037207 */ /* 0x000fe20004000000 */
[C---:B------:R-:W-:Y:S01]  /*3ba0*/  IMAD.HI.U32 R31, R8.reuse, R7, RZ ;  /* 0x00000007081f7227 */ /* 0x040fe200078e00ff */
[----:B------:R-:W-:Y:S02]  /*3bb0*/  SEL R11, R19, R34, !P5 ;  /* 0x00000022130b7207 */ /* 0x000fe40006800000 */
[----:B------:R-:W-:Y:S01]  /*3bc0*/  SHF.R.U32.HI R36, RZ, R17, R36 ;  /* 0x00000011ff247219 */ /* 0x000fe20000011624 */
[----:B------:R-:W-:Y:S01]  /*3bd0*/  IMAD.HI.U32 R38, R3, R4, RZ ;  /* 0x0000000403267227 */ /* 0x000fe200078e00ff */
[----:B------:R-:W-:Y:S03]  /*3be0*/  SHF.R.U32.HI R31, RZ, R18, R31 ;  /* 0x00000012ff1f7219 */ /* 0x000fe6000001161f */
[----:B------:R-:W-:Y:S01]  /*3bf0*/  IMAD.HI.U32 R34, R11, R4, RZ ;  /* 0x000000040b227227 */ /* 0x000fe200078e00ff */
[----:B------:R-:W-:Y:S02]  /*3c00*/  @P2 SHF.R.U32.HI R3, RZ, R5, R38 ;  /* 0x00000005ff032219 */ /* 0x000fe40000011626 */
[----:B------:R-:W-:Y:S02]  /*3c10*/  SEL R9, R8, R31, !P0 ;  /* 0x0000001f08097207 */ /* 0x000fe40004000000 */
[----:B------:R-:W-:Y:S01]  /*3c20*/  @P2 SHF.R.U32.HI R11, RZ, R5, R34 ;  /* 0x00000005ff0b2219 */ /* 0x000fe20000011622 */
[C---:B------:R-:W-:Y:S01]  /*3c30*/  IMAD R10, R40.reuse, R3, RZ ;  /* 0x00000003280a7224 */ /* 0x040fe200078e02ff */
[----:B------:R-:W-:Y:S01]  /*3c40*/  SEL R3, R13, R36, !P5 ;  /* 0x000000240d037207 */ /* 0x000fe20006800000 */
[C---:B------:R-:W-:Y:S03]  /*3c50*/  IMAD.HI.U32 R14, R9.reuse, R4, RZ ;  /* 0x00000004090e7227 */ /* 0x040fe600078e00ff */
[----:B------:R-:W-:Y:S01]  /*3c60*/  ISETP.GE.AND P0, PT, R9, R10, PT ;  /* 0x0000000a0900720c */ /* 0x000fe20003f06270 */
[C---:B------:R-:W-:Y:S01]  /*3c70*/  IMAD R12, R40.reuse, R11, RZ ;  /* 0x0000000b280c7224 */ /* 0x040fe200078e02ff */
[-C--:B------:R-:W-:Y:S04]  /*3c80*/  SHF.R.U32.HI R14, RZ, R5.reuse, R14 ;  /* 0x00000005ff0e7219 */ /* 0x080fe8000001160e */
[----:B------:R-:W-:Y:S02]  /*3c90*/  ISETP.GE.OR P0, PT, R3, R12, P0 ;  /* 0x0000000c0300720c */ /* 0x000fe40000706670 */
[----:B------:R-:W-:Y:S05]  /*3ca0*/  SEL R15, R9, R14, !P2 ;  /* 0x0000000e090f7207 */ /* 0x000fea0005000000 */
[----:B------:R-:W-:Y:S04]  /*3cb0*/  IMAD.MOV R14, RZ, RZ, -R15 ;  /* 0x000000ffff0e7224 */ /* 0x000fe800078e0a0f */
[----:B------:R-:W-:Y:S02]  /*3cc0*/  IMAD R14, R40, R14, R9 ;  /* 0x0000000e280e7224 */ /* 0x000fe400078e0209 */
[C---:B------:R-:W-:Y:S05]  /*3cd0*/  @!P0 IMAD.HI.U32 R10, R3.reuse, R4, RZ ;  /* 0x00000004030a8227 */ /* 0x040fea00078e00ff */
[----:B------:R-:W-:Y:S04]  /*3ce0*/  @!P0 SHF.R.U32.HI R10, RZ, R5, R10 ;  /* 0x00000005ff0a8219 */ /* 0x000fe8000001160a */
[----:B------:R-:W-:Y:S01]  /*3cf0*/  @!P0 SEL R0, R3, R10, !P2 ;  /* 0x0000000a03008207 */ /* 0x000fe20005000000 */
[----:B------:R-:W-:Y:S03]  /*3d00*/  IMAD.MOV R10, RZ, RZ, -R3 ;  /* 0x000000ffff0a7224 */ /* 0x000fe600078e0a03 */
[----:B------:R-:W-:Y:S01]  /*3d10*/  @!P0 IADD3 R15, PT, PT, R15, -R0, RZ ;  /* 0x800000000f0f8210 */ /* 0x000fe20007ffe0ff */
[----:B------:R-:W-:Y:S01]  /*3d20*/  @!P0 IMAD R0, R11, R14, R0 ;  /* 0x0000000e0b008224 */ /* 0x000fe200078e0200 */
[----:B------:R-:W-:Y:S01]  /*3d30*/  IADD3 R11, PT, PT, -R9, RZ, RZ ;  /* 0x000000ff090b7210 */ /* 0x000fe20007ffe1ff */
[----:B------:R-:W-:Y:S02]  /*3d40*/  IMAD R13, R2, R10, R13 ;  /* 0x0000000a020d7224 */ /* 0x000fe400078e020d */
[----:B------:R-:W-:Y:S02]  /*3d50*/  @!P0 IMAD R9, R15, R40, R3 ;  /* 0x000000280f098224 */ /* 0x000fe400078e0203 */
[----:B------:R-:W-:Y:S02]  /*3d60*/  @!P0 IMAD.MOV.U32 R3, RZ, RZ, R0 ;  /* 0x000000ffff038224 */ /* 0x000fe400078e0000 */
[----:B------:R-:W-:Y:S02]  /*3d70*/  IMAD R8, R6, R11, R8 ;  /* 0x0000000b06087224 */ /* 0x000fe400078e0208 */
[----:B------:R-:W-:Y:S02]  /*3d80*/  IMAD R13, R3, R2, R13 ;  /* 0x00000002030d7224 */ /* 0x000fe400078e020d */
[----:B------:R-:W-:Y:S02]  /*3d90*/  IMAD R8, R9, R6, R8 ;  /* 0x0000000609087224 */ /* 0x000fe400078e0208 */
.L_x_69:
[----:B------:R-:W-:Y:S05]  /*3da0*/  BRA.U UP1, `(.L_x_70) ;  /* 0x0000000101107547 */ /* 0x000fea000b800000 */
[----:B------:R-:W-:Y:S04]  /*3db0*/  MOV R0, UR13 ;  /* 0x0000000d00007c02 */ /* 0x000fe80008000f00 */
[----:B------:R-:W-:Y:S04]  /*3dc0*/  SHF.L.U32 R3, R0, 0x1f, RZ ;  /* 0x0000001f00037819 */ /* 0x000fe800000006ff */
[----:B------:R-:W1:Y:S02]  /*3dd0*/  SYNCS.PHASECHK.TRANS64.TRYWAIT P0, [UR6+0x58], R3 ;  /* 0x00005803ff0075a7 */ /* 0x000e640008001106 */
[----:B-1----:R-:W-:Y:S05]  /*3de0*/  @!P0 BRA `(.L_x_71) ;  /* 0x0000002800388947 */ /* 0x002fea0003800000 */
.L_x_70:
[----:B------:R-:W-:Y:S05]  /*3df0*/  BRA.U !UP3, `(.L_x_72) ;  /* 0x000000010b347547 */ /* 0x000fea000b800000 */
[----:B------:R-:W-:Y:S01]  /*3e00*/  UPLOP3.LUT UP0, UPT, UPT, UPT, UP2, 0x80, 0x8 ;  /* 0x000000000008789c */ /* 0x000fe20003f0f020 */
[----:B-1----:R-:W-:Y:S02]  /*3e10*/  HFMA2 R0, -RZ, RZ, 0, 5.9604644775390625e-08 ;  /* 0x00000001ff007431 */ /* 0x002fe400000001ff */
[----:B------:R-:W-:Y:S03]  /*3e20*/  IMAD.MOV.U32 R96, RZ, RZ, 0x1 ;  /* 0x00000001ff607424 */ /* 0x000fe600078e00ff */
[----:B------:R-:W-:Y:S05]  /*3e30*/  PLOP3.LUT P0, PT, PT, PT, UP0, 0x80, 0x8 ;  /* 0x000000000008781c */ /* 0x000fea0003f0f008 */
[----:B------:R-:W1:Y:S01]  /*3e40*/  @UP0 LDCU.64 UR8, c[0x0][0x888] ;  /* 0x00011100ff0807ac */ /* 0x000e620008000a00 */
[----:B------:R-:W-:Y:S07]  /*3e50*/  @UP0 UIMAD UR7, UR36, UR4, URZ ;  /* 0x00000004240702a4 */ /* 0x000fee000f8e02ff */
[----:B------:R-:W-:Y:S01]  /*3e60*/  @!P0 PRMT R96, R0, 0x7610, R96 ;  /* 0x0000761000608816 */ /* 0x000fe20000000060 */
[----:B-1----:R-:W-:Y:S03]  /*3e70*/  @UP0 UIMAD.WIDE UR8, UR7, 0x4, UR8 ;  /* 0x00000004070808a5 */ /* 0x002fe6000f8e0208 */
[----:B------:R-:W1:Y:S03]  /*3e80*/  @!UP0 LDCU UR7, c[0x0][0x880] ;  /* 0x00011000ff0787ac */ /* 0x000e660008000800 */
[----:B------:R-:W-:Y:S01]  /*3e90*/  IMAD.U32 R10, RZ, RZ, UR8 ;  /* 0x00000008ff0a7e24 */ /* 0x000fe2000f8e00ff */
[----:B------:R-:W-:Y:S05]  /*3ea0*/  MOV R11, UR9 ;  /* 0x00000009000b7c02 */ /* 0x000fea0008000f00 */
[----:B-----5:R3:W5:Y:S02]  /*3eb0*/  @P0 LDG.E R49, desc[UR40][R10.64] ;  /* 0x000000280a310981 */ /* 0x020764000c1e1900 */
[----:B-1-3--:R-:W-:Y:S07]  /*3ec0*/  @!P0 IMAD.U32 R49, RZ, RZ, UR7 ;  /* 0x00000007ff318e24 */ /* 0x00afee000f8e00ff */
.L_x_72:
[----:B-----5:R-:W-:Y:S01]  /*3ed0*/  @!P4 FSETP.EQ.AND P5, PT, R49, RZ, PT ;  /* 0x000000ff3100c20b */ /* 0x020fe20003fa2000 */
[----:B------:R-:W-:Y:S01]  /*3ee0*/  @!UPT UIADD3 URZ, UPT, UPT, URZ, URZ, URZ ;  /* 0x000000fffffff290 */ /* 0x000fe2000fffe0ff */
[----:B------:R-:W-:Y:S11]  /*3ef0*/  @!P4 BRA `(.L_x_73) ;  /* 0x000000000014c947 */ /* 0x000ff60003800000 */
[----:B------:R-:W-:Y:S02]  /*3f00*/  LOP3.LUT P0, RZ, R96, 0xff, RZ, 0xc0, !PT ;  /* 0x000000ff60ff7812 */ /* 0x000fe4000780c0ff */
[----:B------:R-:W-:Y:S04]  /*3f10*/  PLOP3.LUT P5, PT, PT, PT, UP0, 0x80, 0x8 ;  /* 0x000000000008781c */ /* 0x000fe80003faf008 */
[----:B------:R-:W-:Y:S07]  /*3f20*/  PLOP3.LUT P5, PT, P5, PT, PT, 0x8, 0x80 ;  /* 0x000000000080781c */ /* 0x000fee0002fae170 */
[----:B------:R-:W-:Y:S11]  /*3f30*/  @P0 FSETP.EQ.AND P5, PT, R49, RZ, PT ;  /* 0x000000ff3100020b */ /* 0x000ff60003fa2000 */
[----:B------:R-:W-:Y:S02]  /*3f40*/  @!UPT UIADD3 URZ, UPT, UPT, URZ, URZ, URZ ;  /* 0x000000fffffff290 */ /* 0x000fe4000fffe0ff */
.L_x_73:
[----:B------:R-:W3:Y:S01]  /*3f50*/  SYNCS.PHASECHK.TRANS64.TRYWAIT P4, [UR6+0x48], R26 ;  /* 0x0000481aff0075a7 */ /* 0x000ee20008081106 */
[----:B------:R-:W-:Y:S01]  /*3f60*/  @P3 SHF.R.U32.HI R27, RZ, 0x10, R21 ;  /* 0x00000010ff1b3819 */ /* 0x000fe20000011615 */
[----:B------:R-:W-:Y:S01]  /*3f70*/  VIADD R29, R29, 0x1 ;  /* 0x000000011d1d7836 */ /* 0x000fe20000000000 */
[----:B------:R-:W5:Y:S08]  /*3f80*/  LDC.64 R14, c[0x0][0xb10] ;  /* 0x0002c400ff0e7b82 */ /* 0x000f700000000a00 */
[----:B------:R-:W2:Y:S08]  /*3f90*/  LDC.64 R10, c[0x0][0xb18] ;  /* 0x0002c600ff0a7b82 */ /* 0x000eb00000000a00 */
[----:B-1----:R-:W1:Y:S08]  /*3fa0*/  @!P1 LDC R0, c[0x0][0xb20] ;  /* 0x0002c800ff009b82 */ /* 0x002e700000000800 */
[----:B------:R-:W4:Y:S01]  /*3fb0*/  @!P1 LDC R3, c[0x0][0xb0c] ;  /* 0x0002c300ff039b82 */ /* 0x000f220000000800 */
[----:B-----5:R-:W-:Y:S05]  /*3fc0*/  @!P1 IMAD.HI.U32 R14, R13, R14, RZ ;  /* 0x0000000e0d0e9227 */ /* 0x020fea00078e00ff */
[----:B------:R-:W-:Y:S01]  /*3fd0*/  @!P1 SHF.R.U32.HI R14, RZ, R15, R14 ;  /* 0x0000000fff0e9219 */ /* 0x000fe2000001160e */
[----:B--2---:R-:W-:Y:S01]  /*3fe0*/  @!P1 IMAD.HI.U32 R11, R8, R11, RZ ;  /* 0x0000000b080b9227 */ /* 0x004fe200078e00ff */
[----:B------:R-:W-:Y:S04]  /*3ff0*/  @!P1 ISETP.NE.AND P0, PT, R10, 0x1, PT ;  /* 0x000000010a00980c */ /* 0x000fe80003f05270 */
[----:B-1----:R-:W-:Y:S02]  /*4000*/  @!P1 SHF.R.U32.HI R9, RZ, R0, R11 ;  /* 0x00000000ff099219 */ /* 0x002fe4000001160b */
[----:B----4-:R-:W-:Y:S02]  /*4010*/  @!P1 ISETP.NE.AND P2, PT, R3, 0x1, PT ;  /* 0x000000010300980c */ /* 0x010fe40003f45270 */
[----:B------:R-:W-:Y:S02]  /*4020*/  @!P1 SEL R9, R8, R9, !P0 ;  /* 0x0000000908099207 */ /* 0x000fe40004000000 */
[----:B------:R-:W-:Y:S02]  /*4030*/  ELECT P0, URZ, PT ;  /* 0x0000000000ff782f */ /* 0x000fe40003800000 */
[----:B------:R-:W-:Y:S05]  /*4040*/  @!P1 SEL R14, R13, R14, !P2 ;  /* 0x0000000e0d0e9207 */ /* 0x000fea0005000000 */
[----:B------:R-:W-:Y:S02]  /*4050*/  @!P1 IMAD.IADD R0, R9, 0x1, -R14 ;  /* 0x0000000109009824 */ /* 0x000fe400078e0a0e */
[----:B------:R-:W-:Y:S02]  /*4060*/  @!P1 IMAD.IADD R9, R14, 0x1, -R9 ;  /* 0x000000010e099824 */ /* 0x000fe400078e0a09 */
[----:B------:R-:W-:Y:S02]  /*4070*/  @!P1 IMAD R13, R0, R3, R13 ;  /* 0x00000003000d9224 */ /* 0x000fe400078e020d */
[----:B------:R-:W-:Y:S01]  /*4080*/  @!P1 IMAD R8, R9, R10, R8 ;  /* 0x0000000a09089224 */ /* 0x000fe200078e0208 */
[----:B---3--:R-:W-:Y:S06]  /*4090*/  @!P4 BRA `(.L_x_74) ;  /* 0x0000002400a4c947 */ /* 0x008fec0003800000 */
.L_x_125:
[----:B------:R-:W-:Y:S01]  /*40a0*/  PLOP3.LUT P5, PT, P5, P0, PT, 0xf2, 0x2f ;  /* 0x00000000002f781c */ /* 0x000fe20002fa1e72 */
[----:B------:R-:W-:Y:S01]  /*40b0*/  UMOV UR14, 0x0 ;  /* 0x00000000000e7882 */ /* 0x000fe20000000000 */
[----:B------:R-:W-:Y:S01]  /*40c0*/  LOP3.LUT R30, R30, 0x1, RZ, 0x3c, !PT ;  /* 0x000000011e1e7812 */ /* 0x000fe200078e3cff */
[----:B------:R-:W-:Y:S01]  /*40d0*/  UMOV UR15, 0x10000000 ;  /* 0x10000000000f7882 */ /* 0x000fe20000000000 */
[----:B------:R-:W-:Y:S01]  /*40e0*/  UMOV UR12, UR36 ;  /* 0x00000024000c7c82 */ /* 0x000fe20008000000 */
[----:B------:R-:W-:Y:S08]  /*40f0*/  @P3 R2UR UR36, R27 ;  /* 0x000000001b2432ca */ /* 0x000ff000000e0000 */
[----:B-1----:R-:W-:Y:S01]  /*4100*/  @!P5 IADD3 R3, P0, PT, R32, 0x580, RZ ;  /* 0x000005802003d810 */ /* 0x002fe20007f1e0ff */
[----:B------:R-:W-:Y:S01]  /*4110*/  @!P5 IMAD.SHL.U32 R91, R91, 0x40, RZ ;  /* 0x000000405b5bd824 */ /* 0x000fe200078e00ff */
[----:B------:R-:W-:Y:S01]  /*4120*/  VOTEU.ALL UP1, P5 ;  /* 0x0000000000ff7886 */ /* 0x000fe20002820000 */
[----:B------:R-:W-:Y:S01]  /*4130*/  @!P5 IMAD.SHL.U32 R97, R97, 0x40, RZ ;  /* 0x000000406161d824 */ /* 0x000fe200078e00ff */
[----:B------:R-:W-:Y:S01]  /*4140*/  @!P5 R2UR UR8, R3 ;  /* 0x000000000308d2ca */ /* 0x000fe200000e0000 */
[----:B------:R-:W-:Y:S01]  /*4150*/  @!P5 IMAD.X R0, RZ, RZ, R33, P0 ;  /* 0x000000ffff00d224 */ /* 0x000fe200000e0621 */
[----:B------:R-:W-:Y:S01]  /*4160*/  @!P5 R2UR UR10, R91 ;  /* 0x000000005b0ad2ca */ /* 0x000fe200000e0000 */
[----:B------:R-:W-:Y:S01]  /*4170*/  @!UP1 UIADD3 UR9, UPT, UPT, UR6, 0x40, URZ ;  /* 0x0000004006099890 */ /* 0x000fe2000fffe0ff */
[----:B------:R-:W-:Y:S01]  /*4180*/  @!P5 R2UR UR11, R97 ;  /* 0x00000000610bd2ca */ /* 0x000fe200000e0000 */
[----:B------:R-:W-:Y:S01]  /*4190*/  IMAD.IADD R91, R8, 0x1, R79 ;  /* 0x00000001085b7824 */ /* 0x000fe200078e024f */
[----:B------:R-:W-:Y:S01]  /*41a0*/  @!P5 R2UR UR7, R0 ;  /* 0x000000000007d2ca */ /* 0x000fe200000e0000 */
[----:B------:R-:W-:Y:S01]  /*41b0*/  IMAD.IADD R97, R13, 0x1, R90 ;  /* 0x000000010d617824 */ /* 0x000fe200078e025a */
[C---:B------:R-:W-:Y:S04]  /*41c0*/  ISETP.NE.AND P0, PT, R29.reuse, 0x2, PT ;  /* 0x000000021d00780c */ /* 0x040fe80003f05270 */
[----:B------:R-:W-:Y:S01]  /*41d0*/  SEL R3, RZ, 0x1, P0 ;  /* 0x00000001ff037807 */ /* 0x000fe20000000000 */
[----:B------:R-:W-:Y:S01]  /*41e0*/  IMAD.U32 R10, RZ, RZ, UR8 ;  /* 0x00000008ff0a7e24 */ /* 0x000fe2000f8e00ff */
[----:B------:R-:W-:Y:S01]  /*41f0*/  @!UP1 UIADD3 UR8, UPT, UPT, UR6, 0x200, URZ ;  /* 0x0000020006089890 */ /* 0x000fe2000fffe0ff */
[----:B------:R-:W-:Y:S01]  /*4200*/  SEL R29, R29, RZ, P0 ;  /* 0x000000ff1d1d7207 */ /* 0x000fe20000000000 */
[----:B------:R-:W-:Y:S01]  /*4210*/  VOTEU.ALL UP1, P5 ;  /* 0x0000000000ff7886 */ /* 0x000fe20002820000 */
[----:B------:R-:W-:Y:S02]  /*4220*/  LOP3.LUT R28, R28, R3, RZ, 0x3c, !PT ;  /* 0x000000031c1c7212 */ /* 0x000fe400078e3cff */
[----:B------:R-:W-:Y:S01]  /*4230*/  IMAD.U32 R11, RZ, RZ, UR7 ;  /* 0x00000007ff0b7e24 */ /* 0x000fe2000f8e00ff */
[----:B------:R-:W-:Y:S04]  /*4240*/  @!P5 R2UR UR16, R10 ;  /* 0x000000000a10d2ca */ /* 0x000fe800000e0000 */
[----:B------:R-:W-:Y:S11]  /*4250*/  @!P5 R2UR UR17, R11 ;  /* 0x000000000b11d2ca */ /* 0x000ff600000e0000 */
[----:B------:R-:W-:Y:S02]  /*4260*/  @!UPT UIADD3 URZ, UPT, UPT, URZ, URZ, URZ ;  /* 0x000000fffffff290 */ /* 0x000fe4000fffe0ff */
[----:B------:R3:W-:Y:S01]  /*4270*/  @!UP1 UTMALDG.3D [UR8], [UR16], desc[UR14] ;  /* 0x00000e08100095b4 */ /* 0x0007e20008011000 */
[----:B------:R3:W-:Y:S01]  /*4280*/  @!P5 SYNCS.ARRIVE.TRANS64.RED.A0TR RZ, [UR6+0x40], R25 ;  /* 0x00004019ffffd9a7 */ /* 0x0007e20008300406 */
[----:B------:R-:W-:Y:S01]  /*4290*/  UPLOP3.LUT UP1, UPT, UPT, UPT, UPT, 0x80, 0x8 ;  /* 0x000000000008789c */ /* 0x000fe20003f2f070 */
[----:B------:R-:W-:Y:S01]  /*42a0*/  SYNCS.ARRIVE.TRANS64.RED.A1T0 RZ, [UR37], RZ ;  /* 0x000000ffffff79a7 */ /* 0x000fe20008100425 */
[----:B------:R-:W-:Y:S09]  /*42b0*/  @P3 BRA `(.L_x_75) ;  /* 0xfffffff400b43947 */ /* 0x000ff2000383ffff */
[----:B------:R-:W-:Y:S07]  /*42c0*/  MOV R0, UR6 ;  /* 0x0000000600007c02 */ /* 0x000fee0008000f00 */
.L_x_76:
[----:B-1----:R-:W-:-:S04]  /*42d0*/  SHF.L.U32 R3, R30, 0x1f, RZ ;  /* 0x0000001f1e037819 */ /* 0x002fc800000006ff */
[----:B------:R1:W2:Y:S03]  /*42e0*/  SYNCS.PHASECHK.TRANS64.TRYWAIT P0, [R0+URZ+0x48], R3 ;  /* 0x00004803000075a7 */ /* 0x0002a600080011ff */
[----:B--2---:R-:W-:Y:S05]  /*42f0*/  @!P0 NANOSLEEP.SYNCS 0x989680 ;  /* 0x009896800000895d */ /* 0x004fea0003900000 */
[----:B------:R-:W2:Y:S02]  /*4300*/  @!P0 SYNCS.PHASECHK.TRANS64 P0, [R0+URZ+0x48], R3 ;  /* 0x00004803000085a7 */ /* 0x000ea400080010ff */
[----:B--23--:R-:W-:Y:S05]  /*4310*/  @P0 EXIT ;  /* 0x000000000000094d */ /* 0x00cfea0003800000 */
[----:B------:R-:W-:Y:S05]  /*4320*/  BRA `(.L_x_76) ;  /* 0xfffffffc00e87947 */ /* 0x000fea000383ffff */
.L_x_67:
[----:B------:R-:W-:-:S06]  /*4330*/  UISETP.GE.AND UP1, UPT, UR8, 0x4, UPT ;  /* 0x000000040800788c */ /* 0x000fcc000bf26270 */
[----:B------:R-:W-:-:S13]  /*4340*/  PLOP3.LUT P0, PT, PT, PT, UP1, 0x80, 0x8 ;  /* 0x000000000008781c */ /* 0x000fda0003f0f018 */
[----:B------:R-:W-:Y:S05]  /*4350*/  @!P0 EXIT ;  /* 0x000000000000894d */ /* 0x000fea0003800000 */
[----:B------:R-:W-:Y:S01]  /*4360*/  BAR.SYNC.DEFER_BLOCKING 0x6, 0xa0 ;  /* 0x0182800000007b1d */ /* 0x000fe20000010000 */
[C---:B------:R-:W-:Y:S02]  /*4370*/  IMAD.SHL.U32 R5, R101.reuse, 0x40, RZ ;  /* 0x0000004065057824 */ /* 0x040fe400078e00ff */
[----:B------:R-:W-:Y:S02]  /*4380*/  HFMA2 R111, -RZ, RZ, 0, 0 ;  /* 0x00000000ff6f7431 */ /* 0x000fe400000001ff */
[C---:B------:R-:W-:Y:S01]  /*4390*/  IMAD.SHL.U32 R0, R101.reuse, 0x20, RZ ;  /* 0x0000002065007824 */ /* 0x040fe200078e00ff */
[----:B------:R-:W-:Y:S01]  /*43a0*/  CS2R R106, SRZ ;  /* 0x00000000006a7805 */ /* 0x000fe2000001ff00 */
[----:B------:R-:W-:Y:S01]  /*43b0*/  IMAD.SHL.U32 R2, R101, 0x2, RZ ;  /* 0x0000000265027824 */ /* 0x000fe200078e00ff */
[----:B------:R-:W-:Y:S01]  /*43c0*/  UMOV UR43, 0x400 ;  /* 0x00000400002b7882 */ /* 0x000fe20000000000 */
[----:B------:R-:W1:Y:S01]  /*43d0*/  LDC R99, c[0x0][0x370] ;  /* 0x0000dc00ff637b82 */ /* 0x000e620000000800 */
[----:B------:R-:W-:Y:S01]  /*43e0*/  ULEA UR43, UR37, UR43, 0x18 ;  /* 0x0000002b252b7291 */ /* 0x000fe2000f8ec0ff */
[----:B------:R-:W-:Y:S01]  /*43f0*/  LOP3.LUT R7, R5, 0x180, RZ, 0xc0, !PT ;  /* 0x0000018005077812 */ /* 0x000fe200078ec0ff */
[C---:B------:R-:W-:Y:S01]  /*4400*/  IMAD.SHL.U32 R103, R101.reuse, 0x8, RZ ;  /* 0x0000000865677824 */ /* 0x040fe200078e00ff */
[----:B------:R-:W-:Y:S01]  /*4410*/  LOP3.LUT R0, R0, 0xc00, RZ, 0xc0, !PT ;  /* 0x00000c0000007812 */ /* 0x000fe200078ec0ff */
[----:B------:R-:W-:Y:S01]  /*4420*/  IMAD.U32 R46, R101, 0x10000, RZ ;  /* 0x00010000652e7824 */ /* 0x000fe200078e00ff */
[----:B------:R-:W-:Y:S01]  /*4430*/  LOP3.LUT R2, R7, 0x20, R2, 0xf8, !PT ;  /* 0x0000002007027812 */ /* 0x000fe200078ef802 */
[----:B------:R-:W-:Y:S01]  /*4440*/  UIADD3 UR4, UPT, UPT, UR43, 0x1200, URZ ;  /* 0x000012002b047890 */ /* 0x000fe2000fffe0ff */
[----:B------:R-:W2:Y:S01]  /*4450*/  LDC R42, c[0x0][0xb0c] ;  /* 0x0002c300ff2a7b82 */ /* 0x000ea20000000800 */
[----:B------:R-:W-:Y:S01]  /*4460*/  LOP3.LUT R0, R0, 0x40, R5, 0xf8, !PT ;  /* 0x0000004000007812 */ /* 0x000fe200078ef805 */
[----:B------:R-:W-:Y:S01]  /*4470*/  IMAD.MOV.U32 R44, RZ, RZ, RZ ;  /* 0x000000ffff2c7224 */ /* 0x000fe200078e00ff */
[----:B------:R-:W-:Y:S01]  /*4480*/  LOP3.LUT R103, R2, 0x30, R103, 0x78, !PT ;  /* 0x0000003002677812 */ /* 0x000fe200078e7867 */
[----:B------:R-:W-:Y:S01]  /*4490*/  IMAD.MOV.U32 R108, RZ, RZ, RZ ;  /* 0x000000ffff6c7224 */ /* 0x000fe200078e00ff */
[----:B------:R-:W-:Y:S01]  /*44a0*/  LOP3.LUT R0, R0, 0x200, R5, 0xf8, !PT ;  /* 0x0000020000007812 */ /* 0x000fe200078ef805 */
[----:B------:R-:W-:Y:S01]  /*44b0*/  IMAD.SHL.U32 R5, R101, 0x10, RZ ;  /* 0x0000001065057824 */ /* 0x000fe200078e00ff */
[----:B------:R-:W-:Y:S01]  /*44c0*/  LOP3.LUT R46, R46, 0x600000, RZ, 0xc0, !PT ;  /* 0x006000002e2e7812 */ /* 0x000fe200078ec0ff */
[----:B------:R-:W4:Y:S01]  /*44d0*/  LDC R98, c[0x0][0xb20] ;  /* 0x0002c800ff627b82 */ /* 0x000f220000000800 */
[----:B------:R-:W3:Y:S01]  /*44e0*/  LDS R3, [UR43+0x110] ;  /* 0x0001102bff037984 */ /* 0x000ee20008000800 */
[----:B------:R-:W-:Y:S01]  /*44f0*/  LOP3.LUT R103, R0, R103, RZ, 0xfc, !PT ;  /* 0x0000006700677212 */ /* 0x000fe200078efcff */
[----:B------:R-:W-:Y:S01]  /*4500*/  IMAD.U32 R109, RZ, RZ, UR4 ;  /* 0x00000004ff6d7e24 */ /* 0x000fe2000f8e00ff */
[----:B------:R-:W-:Y:S01]  /*4510*/  LOP3.LUT R5, R5, 0x20, RZ, 0xc0, !PT ;  /* 0x0000002005057812 */ /* 0x000fe200078ec0ff */
[----:B------:R-:W1:Y:S01]  /*4520*/  LDCU.64 UR46, c[0x0][0x348] ;  /* 0x00006900ff2e77ac */ /* 0x000e620008000a00 */
[----:B------:R-:W-:-:S02]  /*4530*/  IADD3 R102, PT, PT, R103, UR43, RZ ;  /* 0x0000002b67667c10 */ /* 0x000fc4000fffe0ff */
[----:B------:R-:W1:Y:S01]  /*4540*/  LDC R41, c[0x0][0xb30] ;  /* 0x0002cc00ff297b82 */ /* 0x000e620000000800 */
[----:B------:R-:W1:Y:S01]  /*4550*/  LDCU.64 UR38, c[0x0][0x888] ;  /* 0x00011100ff2677ac */ /* 0x000e620008000a00 */
[----:B------:R-:W-:Y:S01]  /*4560*/  IADD3 R102, PT, PT, -R5, 0x200, R102 ;  /* 0x0000020005667810 */ /* 0x000fe20007ffe166 */
[----:B------:R-:W-:-:S05]  /*4570*/  UIADD3 UR42, UPT, UPT, UR43, 0x200, URZ ;  /* 0x000002002b2a7890 */ /* 0x000fca000fffe0ff */
[----:B------:R-:W1:Y:S08]  /*4580*/  LDC.64 R88, c[0x0][0xb10] ;  /* 0x0002c400ff587b82 */ /* 0x000e700000000a00 */
[----:B------:R-:W1:Y:S08]  /*4590*/  LDC.64 R38, c[0x0][0xb18] ;  /* 0x0002c600ff267b82 */ /* 0x000e700000000a00 */
[----:B------:R-:W1:Y:S08]  /*45a0*/  LDC.64 R84, c[0x0][0x888] ;  /* 0x00022200ff547b82 */ /* 0x000e700000000a00 */
[----:B------:R-:W1:Y:S01]  /*45b0*/  LDC.64 R36, c[0x0][0xb28] ;  /* 0x0002ca00ff247b82 */ /* 0x000e620000000a00 */
[----:B---3--:R-:W-:-:S07]  /*45c0*/  IMAD.IADD R46, R3, 0x1, R46 ;  /* 0x00000001032e7824 */ /* 0x008fce00078e022e */
[----:B------:R-:W3:Y:S08]  /*45d0*/  LDC.64 R86, c[0x0][0x890] ;  /* 0x00022400ff567b82 */ /* 0x000ef00000000a00 */
[----:B------:R-:W1:Y:S08]  /*45e0*/  LDC.64 R82, c[0x0][0x8b0] ;  /* 0x00022c00ff527b82 */ /* 0x000e700000000a00 */
[----:B------:R-:W1:Y:S08]  /*45f0*/  LDC.64 R80, c[0x0][0x8a8] ;  /* 0x00022a00ff507b82 */ /* 0x000e700000000a00 */
[----:B--2-4-:R-:W1:Y:S02]  /*4600*/  LDC R100, c[0x0][0x374] ;  /* 0x0000dd00ff647b82 */ /* 0x014e640000000800 */
.L_x_94:
[----:B------:R-:W-:Y:S02]  /*4610*/  LEA R0, R111, UR43, 0x3 ;  /* 0x0000002b6f007c11 */ /* 0x000fe4000f8e18ff */
[----:B------:R-:W-:Y:S02]  /*4620*/  SHF.L.U32 R3, R107, 0x1f, RZ ;  /* 0x0000001f6b037819 */ /* 0x000fe400000006ff */
[----:B------:R-:W-:Y:S02]  /*4630*/  LEA R16, R111, UR43, 0x4 ;  /* 0x0000002b6f107c11 */ /* 0x000fe4000f8e20ff */
[----:B--2---:R-:W2:Y:S02]  /*4640*/  SYNCS.PHASECHK.TRANS64.TRYWAIT P0, [R0+URZ+0x60], R3 ;  /* 0x00006003000075a7 */ /* 0x004ea400080011ff */
[----:B-12---:R-:W-:Y:S05]  /*4650*/  @!P0 BRA `(.L_x_77) ;  /* 0x00000020004c8947 */ /* 0x006fea0003800000 */
.L_x_126:
[----:B------:R-:W4:Y:S01]  /*4660*/  LDC.64 R12, c[0x0][0xb10] ;  /* 0x0002c400ff0c7b82 */ /* 0x000f220000000a00 */
[----:B------:R-:W3:Y:S01]  /*4670*/  LDS.128 R16, [R16+0xf0] ;  /* 0x0000f00010107984 */ /* 0x000ee20000000c00 */
[----:B-1----:R-:W-:Y:S01]  /*4680*/  ISETP.NE.AND P1, PT, R41, 0x1, PT ;  /* 0x000000012900780c */ /* 0x002fe20003f25270 */
[----:B--2---:R-:W-:Y:S01]  /*4690*/  VIADD R0, R0, 0x70 ;  /* 0x0000007000007836 */ /* 0x004fe20000000000 */
[----:B------:R-:W-:Y:S04]  /*46a0*/  ISETP.GE.AND P0, PT, R40, 0x1, PT ;  /* 0x000000012800780c */ /* 0x000fe80003f06270 */
[----:B------:R-:W1:Y:S01]  /*46b0*/  LDC.64 R10, c[0x0][0xb18] ;  /* 0x0002c600ff0a7b82 */ /* 0x000e620000000a00 */
[----:B------:R-:W-:Y:S01]  /*46c0*/  PRMT R0, RZ, 0x654, R0 ;  /* 0x00000654ff007816 */ /* 0x000fe20000000000 */
[----:B------:R-:W-:Y:S01]  /*46d0*/  @!PT LDS RZ, [RZ] ;  /* 0x00000000fffff984 */ /* 0x000fe20000000800 */
[----:B------:R-:W-:Y:S01]  /*46e0*/  @!PT LDS RZ, [RZ] ;  /* 0x00000000fffff984 */ /* 0x000fe20000000800 */
[----:B------:R-:W-:Y:S01]  /*46f0*/  @!PT LDS RZ, [RZ] ;  /* 0x00000000fffff984 */ /* 0x000fe20000000800 */
[----:B------:R-:W-:Y:S01]  /*4700*/  @!PT LDS RZ, [RZ] ;  /* 0x00000000fffff984 */ /* 0x000fe20000000800 */
[----:B------:R2:W-:Y:S06]  /*4710*/  MEMBAR.ALL.CTA ;  /* 0x0000000000007992 */ /* 0x0005ec0000008000 */
[----:B--2---:R-:W2:Y:S01]  /*4720*/  FENCE.VIEW.ASYNC.S ;  /* 0x00000000000073c6 */ /* 0x004ea20000000000 */
[----:B------:R-:W1:Y:S08]  /*4730*/  @!P1 LDC R14, c[0x0][0xb20] ;  /* 0x0002c800ff0e9b82 */ /* 0x000e700000000800 */
[----:B------:R-:W1:Y:S01]  /*4740*/  @!P1 LDC R9, c[0x0][0xb0c] ;  /* 0x0002c300ff099b82 */ /* 0x000e620000000800 */
[----:B--2---:R2:W-:Y:S01]  /*4750*/  SYNCS.ARRIVE.TRANS64.RED.A1T0 RZ, [R0+URZ], RZ ;  /* 0x000000ff00ff79a7 */ /* 0x0045e200081004ff */
[----:B---3--:R-:W-:Y:S04]  /*4760*/  LOP3.LUT P4, RZ, R18, 0x1, RZ, 0xc0, !PT ;  /* 0x0000000112ff7812 */ /* 0x008fe8000788c0ff */
[----:B------:R-:W-:Y:S09]  /*4770*/  P2R R110, PR, RZ, 0x10 ;  /* 0x00000010ff6e7803 */ /* 0x000ff20000000000 */
[----:B------:R-:W-:Y:S02]  /*4780*/  @P4 MOV R45, R16 ;  /* 0x00000010002d4202 */ /* 0x000fe40000000f00 */
[----:B------:R-:W-:Y:S01]  /*4790*/  @P4 LOP3.LUT R43, R17, 0xffff, RZ, 0xc0, !PT ;  /* 0x0000ffff112b4812 */ /* 0x000fe200078ec0ff */
[----:B--2-4-:R-:W-:Y:S06]  /*47a0*/  @!P0 BRA `(.L_x_78) ;  /* 0x0000000000a48947 */ /* 0x014fec0003800000 */
[----:B------:R-:W-:Y:S01]  /*47b0*/  IMAD.HI.U32 R21, R100, R39, RZ ;  /* 0x0000002764157227 */ /* 0x000fe200078e00ff */
[----:B------:R-:W-:Y:S02]  /*47c0*/  ISETP.NE.AND P0, PT, R38, 0x1, PT ;  /* 0x000000012600780c */ /* 0x000fe40003f05270 */
[----:B------:R-:W-:Y:S01]  /*47d0*/  ISETP.NE.AND P2, PT, R40, 0x1, PT ;  /* 0x000000012800780c */ /* 0x000fe20003f45270 */
[----:B------:R-:W-:Y:S01]  /*47e0*/  IMAD.HI.U32 R20, R99, R88, RZ ;  /* 0x0000005863147227 */ /* 0x000fe200078e00ff */
[----:B------:R-:W-:Y:S02]  /*47f0*/  SHF.R.U32.HI R21, RZ, R98, R21 ;  /* 0x00000062ff157219 */ /* 0x000fe40000011615 */
[----:B------:R-:W-:Y:S01]  /*4800*/  ISETP.NE.AND P3, PT, R42, 0x1, PT ;  /* 0x000000012a00780c */ /* 0x000fe20003f65270 */
[----:B------:R-:W-:Y:S01]  /*4810*/  IMAD.HI.U32 R24, R45, R88, RZ ;  /* 0x000000582d187227 */ /* 0x000fe200078e00ff */
[----:B------:R-:W-:Y:S02]  /*4820*/  SHF.R.U32.HI R20, RZ, R89, R20 ;  /* 0x00000059ff147219 */ /* 0x000fe40000011614 */
[----:B------:R-:W-:Y:S01]  /*4830*/  SEL R3, R100, R21, !P0 ;  /* 0x0000001564037207 */ /* 0x000fe20004000000 */
[----:B------:R-:W-:Y:S01]  /*4840*/  IMAD.HI.U32 R21, R43, R39, RZ ;  /* 0x000000272b157227 */ /* 0x000fe200078e00ff */
[----:B------:R-:W-:Y:S02]  /*4850*/  SEL R7, R99, R20, !P3 ;  /* 0x0000001463077207 */ /* 0x000fe40005800000 */
[----:B------:R-:W-:Y:S01]  /*4860*/  SHF.R.U32.HI R24, RZ, R89, R24 ;  /* 0x00000059ff187219 */ /* 0x000fe20000011618 */
[-C--:B------:R-:W-:Y:S04]  /*4870*/  IMAD.HI.U32 R20, R3, R36.reuse, RZ ;  /* 0x0000002403147227 */ /* 0x080fe800078e00ff */
[----:B------:R-:W-:Y:S01]  /*4880*/  IMAD.HI.U32 R22, R7, R36, RZ ;  /* 0x0000002407167227 */ /* 0x000fe200078e00ff */
[-C--:B------:R-:W-:Y:S02]  /*4890*/  @P2 SHF.R.U32.HI R3, RZ, R37.reuse, R20 ;  /* 0x00000025ff032219 */ /* 0x080fe40000011614 */
[----:B------:R-:W-:Y:S02]  /*48a0*/  SHF.R.U32.HI R20, RZ, R98, R21 ;  /* 0x00000062ff147219 */ /* 0x000fe40000011615 */
[----:B------:R-:W-:Y:S01]  /*48b0*/  @P2 SHF.R.U32.HI R7, RZ, R37, R22 ;  /* 0x00000025ff072219 */ /* 0x000fe20000011616 */
[C---:B------:R-:W-:Y:S01]  /*48c0*/  IMAD R2, R40.reuse, R3, RZ ;  /* 0x0000000328027224 */ /* 0x040fe200078e02ff */
[----:B------:R-:W-:Y:S02]  /*48d0*/  SEL R5, R43, R20, !P0 ;  /* 0x000000142b057207 */ /* 0x000fe40004000000 */
[----:B------:R-:W-:Y:S01]  /*48e0*/  SEL R3, R45, R24, !P3 ;  /* 0x000000182d037207 */ /* 0x000fe20005800000 */
[----:B------:R-:W-:Y:S01]  /*48f0*/  IMAD R4, R40, R7, RZ ;  /* 0x0000000728047224 */ /* 0x000fe200078e02ff */
[C---:B------:R-:W-:Y:S01]  /*4900*/  ISETP.GE.AND P0, PT, R5.reuse, R2, PT ;  /* 0x000000020500720c */ /* 0x040fe20003f06270 */
[----:B------:R-:W-:Y:S03]  /*4910*/  IMAD.HI.U32 R6, R5, R36, RZ ;  /* 0x0000002405067227 */ /* 0x000fe600078e00ff */
[----:B------:R-:W-:Y:S01]  /*4920*/  ISETP.GE.OR P0, PT, R3, R4, P0 ;  /* 0x000000040300720c */ /* 0x000fe20000706670 */
[----:B------:R-:W-:Y:S01]  /*4930*/  IMAD.MOV R4, RZ, RZ, -R3 ;  /* 0x000000ffff047224 */ /* 0x000fe200078e0a03 */
[-C--:B------:R-:W-:Y:S03]  /*4940*/  SHF.R.U32.HI R6, RZ, R37.reuse, R6 ;  /* 0x00000025ff067219 */ /* 0x080fe60000011606 */
[----:B------:R-:W-:Y:S01]  /*4950*/  IMAD R45, R42, R4, R45 ;  /* 0x000000042a2d7224 */ /* 0x000fe200078e022d */
[----:B------:R-:W-:Y:S05]  /*4960*/  SEL R15, R5, R6, !P2 ;  /* 0x00000006050f7207 */ /* 0x000fea0005000000 */
[----:B------:R-:W-:Y:S02]  /*4970*/  IMAD.MOV R6, RZ, RZ, -R15 ;  /* 0x000000ffff067224 */ /* 0x000fe400078e0a0f */
[C---:B------:R-:W-:Y:S04]  /*4980*/  @!P0 IMAD.HI.U32 R2, R3.reuse, R36, RZ ;  /* 0x0000002403028227 */ /* 0x040fe800078e00ff */
[----:B------:R-:W-:Y:S01]  /*4990*/  IMAD R6, R40, R6, R5 ;  /* 0x0000000628067224 */ /* 0x000fe200078e0205 */
[----:B------:R-:W-:Y:S04]  /*49a0*/  @!P0 SHF.R.U32.HI R2, RZ, R37, R2 ;  /* 0x00000025ff028219 */ /* 0x000fe80000011602 */
[----:B------:R-:W-:Y:S02]  /*49b0*/  @!P0 SEL R0, R3, R2, !P2 ;  /* 0x0000000203008207 */ /* 0x000fe40005000000 */
[----:B------:R-:W-:Y:S02]  /*49c0*/  IADD3 R2, PT, PT, -R5, RZ, RZ ;  /* 0x000000ff05027210 */ /* 0x000fe40007ffe1ff */
[----:B------:R-:W-:Y:S01]  /*49d0*/  @!P0 IADD3 R8, PT, PT, R15, -R0, RZ ;  /* 0x800000000f088210 */ /* 0x000fe20007ffe0ff */
[----:B------:R-:W-:Y:S02]  /*49e0*/  @!P0 IMAD R0, R7, R6, R0 ;  /* 0x0000000607008224 */ /* 0x000fe400078e0200 */
[----:B------:R-:W-:Y:S02]  /*49f0*/  IMAD R43, R38, R2, R43 ;  /* 0x00000002262b7224 */ /* 0x000fe400078e022b */
[----:B------:R-:W-:Y:S02]  /*4a00*/  @!P0 IMAD R5, R8, R40, R3 ;  /* 0x0000002808058224 */ /* 0x000fe400078e0203 */
[----:B------:R-:W-:Y:S04]  /*4a10*/  @!P0 IMAD.MOV.U32 R3, RZ, RZ, R0 ;  /* 0x000000ffff038224 */ /* 0x000fe800078e0000 */
[----:B------:R-:W-:Y:S02]  /*4a20*/  IMAD R45, R3, R42, R45 ;  /* 0x0000002a032d7224 */ /* 0x000fe400078e022d */
[----:B------:R-:W-:Y:S07]  /*4a30*/  IMAD R43, R5, R38, R43 ;  /* 0x00000026052b7224 */ /* 0x000fee00078e022b */
.L_x_78:
[----:B------:R-:W-:Y:S01]  /*4a40*/  @!P1 IMAD.HI.U32 R0, R45, R12, RZ ;  /* 0x0000000c2d009227 */ /* 0x000fe200078e00ff */
[----:B-1----:R-:W-:Y:S01]  /*4a50*/  @!P1 ISETP.NE.AND P0, PT, R10, 0x1, PT ;  /* 0x000000010a00980c */ /* 0x002fe20003f05270 */
[----:B------:R-:W-:Y:S01]  /*4a60*/  ULOP3.LUT UP0, URZ, UR42, 0x1b0, URZ, 0xc0, !UPT ;  /* 0x000001b02aff7892 */ /* 0x000fe2000f80c0ff */
[----:B------:R-:W-:Y:S01]  /*4a70*/  @!P1 ISETP.NE.AND P2, PT, R9, 0x1, PT ;  /* 0x000000010900980c */ /* 0x000fe20003f45270 */
[----:B------:R-:W-:Y:S01]  /*4a80*/  @!P1 IMAD.HI.U32 R3, R43, R11, RZ ;  /* 0x0000000b2b039227 */ /* 0x000fe200078e00ff */
[----:B------:R-:W-:Y:S02]  /*4a90*/  @!P1 SHF.R.U32.HI R0, RZ, R13, R0 ;  /* 0x0000000dff009219 */ /* 0x000fe40000011600 */
[----:B------:R-:W-:Y:S01]  /*4aa0*/  @P4 SHF.R.U32.HI R105, RZ, 0x10, R17 ;  /* 0x00000010ff694819 */ /* 0x000fe20000011611 */
[----:B------:R-:W-:Y:S01]  /*4ab0*/  VIADD R111, R111, 0x1 ;  /* 0x000000016f6f7836 */ /* 0x000fe20000000000 */
[----:B------:R-:W-:Y:S02]  /*4ac0*/  @!P1 SHF.R.U32.HI R2, RZ, R14, R3 ;  /* 0x0000000eff029219 */ /* 0x000fe40000011603 */
[----:B------:R-:W-:Y:S02]  /*4ad0*/  @!P1 SEL R3, R45, R0, !P2 ;  /* 0x000000002d039207 */ /* 0x000fe40005000000 */
[----:B------:R-:W-:Y:S05]  /*4ae0*/  @!P1 SEL R2, R43, R2, !P0 ;  /* 0x000000022b029207 */ /* 0x000fea0004000000 */
[----:B------:R-:W-:Y:S02]  /*4af0*/  @!P1 IMAD.IADD R0, R2, 0x1, -R3 ;  /* 0x0000000102009824 */ /* 0x000fe400078e0a03 */
[----:B------:R-:W-:Y:S02]  /*4b00*/  @!P1 IMAD.IADD R2, R3, 0x1, -R2 ;  /* 0x0000000103029824 */ /* 0x000fe400078e0a02 */
[----:B------:R-:W-:Y:S02]  /*4b10*/  @!P1 IMAD R45, R0, R9, R45 ;  /* 0x00000009002d9224 */ /* 0x000fe400078e022d */
[----:B------:R-:W-:Y:S01]  /*4b20*/  @!P1 IMAD R43, R2, R10, R43 ;  /* 0x0000000a022b9224 */ /* 0x000fe200078e022b */
[----:B------:R-:W-:Y:S06]  /*4b30*/  BRA.U !UP0, `(.L_x_79) ;  /* 0x0000000108407547 */ /* 0x000fec000b800000 */
[----:B------:R-:W1:Y:S01]  /*4b40*/  LDCU.64 UR8, c[0x4][0x80] ;  /* 0x01001000ff0877ac */ /* 0x000e620008000a00 */
[----:B------:R-:W-:Y:S01]  /*4b50*/  MOV R3, 0x0 ;  /* 0x0000000000037802 */ /* 0x000fe20000000f00 */
[----:B------:R-:W-:Y:S02]  /*4b60*/  HFMA2 R12, -RZ, RZ, 0, 5.9604644775390625e-08 ;  /* 0x00000001ff0c7431 */ /* 0x000fe400000001ff */
[----:B------:R-:W-:Y:S02]  /*4b70*/  IMAD.MOV.U32 R8, RZ, RZ, 0x70 ;  /* 0x00000070ff087424 */ /* 0x000fe400078e00ff */
[----:B------:R-:W-:Y:S01]  /*4b80*/  IMAD.MOV.U32 R13, RZ, RZ, RZ ;  /* 0x000000ffff0d7224 */ /* 0x000fe200078e00ff */
[----:B------:R-:W2:Y:S01]  /*4b90*/  LDCU.64 UR6, c[0x4][0x88] ;  /* 0x01001100ff0677ac */ /* 0x000ea20008000a00 */
[----:B------:R-:W3:Y:S01]  /*4ba0*/  LDC.64 R2, c[0x4][R3] ;  /* 0x0100000003027b82 */ /* 0x000ee20000000a00 */
[----:B------:R-:W4:Y:S01]  /*4bb0*/  LDCU.64 UR4, c[0x4][0x8] ;  /* 0x01000100ff0477ac */ /* 0x000f220008000a00 */
[----:B-1----:R-:W-:Y:S01]  /*4bc0*/  MOV R5, UR9 ;  /* 0x0000000900057c02 */ /* 0x002fe20008000f00 */
[----:B------:R-:W-:Y:S01]  /*4bd0*/  IMAD.U32 R4, RZ, RZ, UR8 ;  /* 0x00000008ff047e24 */ /* 0x000fe2000f8e00ff */
[----:B--2---:R-:W-:Y:S01]  /*4be0*/  MOV R7, UR7 ;  /* 0x0000000700077c02 */ /* 0x004fe20008000f00 */
[----:B------:R-:W-:Y:S01]  /*4bf0*/  IMAD.U32 R6, RZ, RZ, UR6 ;  /* 0x00000006ff067e24 */ /* 0x000fe2000f8e00ff */
[----:B----4-:R-:W-:Y:S01]  /*4c00*/  MOV R11, UR5 ;  /* 0x00000005000b7c02 */ /* 0x010fe20008000f00 */
[----:B------:R-:W-:Y:S02]  /*4c10*/  IMAD.U32 R10, RZ, RZ, UR4 ;  /* 0x00000004ff0a7e24 */ /* 0x000fe4000f8e00ff */
[----:B------:R-:W-:Y:S07]  /*4c20*/  LEPC R20, `(.L_x_79) ;  /* 0x000000001014794e */ /* 0x000fee0000000000 */
[----:B---3-5:R-:W-:Y:S05]  /*4c30*/  CALL.ABS.NOINC R2 ;  /* 0x0000000002007343 */ /* 0x028fea0003c00000 */
.L_x_79:
[----:B------:R-:W-:Y:S01]  /*4c40*/  LOP3.LUT P0, RZ, R109, 0x1b0, RZ, 0xc0, !PT ;  /* 0x000001b06dff7812 */ /* 0x000fe2000780c0ff */
[----:B------:R-:W-:Y:S11]  /*4c50*/  BSSY.RECONVERGENT B6, `(.L_x_80) ;  /* 0x0000013000067945 */ /* 0x000ff60003800200 */
[----:B------:R-:W-:Y:S01]  /*4c60*/  @!UPT UIADD3 URZ, UPT, UPT, URZ, URZ, URZ ;  /* 0x000000fffffff290 */ /* 0x000fe2000fffe0ff */
[----:B------:R-:W-:Y:S05]  /*4c70*/  @!P0 BRA `(.L_x_81) ;  /* 0x0000000000408947 */ /* 0x000fea0003800000 */
        /* <DEDUP_REMOVED lines=16> */
.L_x_81:
[----:B------:R-:W-:Y:S05]  /*4d80*/  BSYNC.RECONVERGENT B6 ;  /* 0x0000000000067941 */ /* 0x000fea0003800200 */
.L_x_80:
[----:B------:R-:W-:Y:S01]  /*4d90*/  ISETP.NE.U32.AND P3, PT, R86, RZ, PT ;  /* 0x000000ff5600720c */ /* 0x000fe20003f65070 */
[----:B------:R-:W-:Y:S01]  /*4da0*/  UISETP.NE.AND UP1, UPT, UR44, URZ, UPT ;  /* 0x000000ff2c00728c */ /* 0x000fe2000bf25270 */
[----:B------:R-:W-:Y:S02]  /*4db0*/  ISETP.NE.U32.AND P4, PT, R82, RZ, PT ;  /* 0x000000ff5200720c */ /* 0x000fe40003f85070 */
[----:B------:R-:W-:Y:S02]  /*4dc0*/  ISETP.NE.AND.EX P3, PT, R87, RZ, PT, P3 ;  /* 0x000000ff5700720c */ /* 0x000fe40003f65330 */
[----:B------:R-:W-:Y:S02]  /*4dd0*/  PLOP3.LUT P1, PT, PT, PT, PT, 0x8, 0x80 ;  /* 0x000000000080781c */ /* 0x000fe40003f2e170 */
[----:B------:R-:W-:Y:S02]  /*4de0*/  PLOP3.LUT P0, PT, PT, PT, UP1, 0x80, 0x8 ;  /* 0x000000000008781c */ /* 0x000fe40003f0f018 */
[----:B------:R-:W-:Y:S02]  /*4df0*/  ISETP.NE.AND.EX P4, PT, R83, RZ, PT, P4 ;  /* 0x000000ff5300720c */ /* 0x000fe40003f85340 */
[----:B------:R-:W1:Y:S09]  /*4e00*/  @UP1 LDCU.64 UR4, c[0x0][0x888] ;  /* 0x00011100ff0417ac */ /* 0x000e720008000a00 */
[----:B------:R-:W-:Y:S01]  /*4e10*/  @P0 PLOP3.LUT P1, PT, P3, PT, PT, 0x80, 0x8 ;  /* 0x000000000008081c */ /* 0x000fe20001f2f070 */
[----:B-1----:R-:W-:Y:S04]  /*4e20*/  @UP1 UISETP.NE.U32.AND UP0, UPT, UR4, URZ, UPT ;  /* 0x000000ff0400128c */ /* 0x002fe8000bf05070 */
[----:B------:R-:W-:Y:S04]  /*4e30*/  @UP1 UISETP.NE.AND.EX UP0, UPT, UR5, URZ, UPT, UP0 ;  /* 0x000000ff0500128c */ /* 0x000fe8000bf05300 */
[----:B------:R-:W-:Y:S01]  /*4e40*/  @UP1 USEL UR4, URZ, 0xffffffff, UP0 ;  /* 0xffffffffff041887 */ /* 0x000fe20008000000 */
[----:B------:R-:W-:Y:S11]  /*4e50*/  @!P3 BRA `(.L_x_82) ;  /* 0x00000000002cb947 */ /* 0x000ff60003800000 */
[----:B------:R-:W-:Y:S01]  /*4e60*/  ISETP.NE.U32.AND P2, PT, R84, RZ, PT ;  /* 0x000000ff5400720c */ /* 0x000fe20003f45070 */
[----:B------:R-:W-:Y:S03]  /*4e70*/  IMAD.MOV.U32 R96, RZ, RZ, 0x1 ;  /* 0x00000001ff607424 */ /* 0x000fe600078e00ff */
[----:B------:R-:W-:Y:S11]  /*4e80*/  ISETP.NE.AND.EX P2, PT, R85, RZ, PT, P2 ;  /* 0x000000ff5500720c */ /* 0x000ff60003f45320 */
[----:B------:R-:W-:Y:S02]  /*4e90*/  @!UPT UIADD3 URZ, UPT, UPT, URZ, URZ, URZ ;  /* 0x000000fffffff290 */ /* 0x000fe4000fffe0ff */
[----:B------:R-:W1:Y:S01]  /*4ea0*/  @P2 LDC.64 R2, c[0x0][0x888] ;  /* 0x00022200ff022b82 */ /* 0x000e620000000a00 */
[----:B------:R-:W-:Y:S04]  /*4eb0*/  @P2 IMAD R0, R86, UR36, RZ ;  /* 0x0000002456002c24 */ /* 0x000fe8000f8e02ff */
[----:B-1----:R-:W-:Y:S04]  /*4ec0*/  @P2 IMAD.WIDE R2, R0, 0x4, R2 ;  /* 0x0000000400022825 */ /* 0x002fe800078e0202 */
[----:B------:R-:W-:Y:S01]  /*4ed0*/  HFMA2 R0, -RZ, RZ, 0, 5.9604644775390625e-08 ;  /* 0x00000001ff007431 */ /* 0x000fe200000001ff */
[----:B-----5:R1:W5:Y:S04]  /*4ee0*/  @P2 LDG.E R49, desc[UR40][R2.64] ;  /* 0x0000002802312981 */ /* 0x020368000c1e1900 */
[----:B------:R-:W-:Y:S01]  /*4ef0*/  @!P2 PRMT R96, R0, 0x7610, R96 ;  /* 0x000076100060a816 */ /* 0x000fe20000000060 */
[----:B-1----:R-:W2:Y:S06]  /*4f00*/  @!P2 LDC R49, c[0x0][0x880] ;  /* 0x00022000ff31ab82 */ /* 0x002eac0000000800 */
.L_x_82:
[----:B------:R-:W-:Y:S05]  /*4f10*/  @!P4 BRA `(.L_x_83) ;  /* 0x000000000020c947 */ /* 0x000fea0003800000 */
[----:B------:R-:W-:Y:S04]  /*4f20*/  ISETP.NE.U32.AND P2, PT, R80, RZ, PT ;  /* 0x000000ff5000720c */ /* 0x000fe80003f45070 */
[----:B------:R-:W-:Y:S11]  /*4f30*/  ISETP.NE.AND.EX P2, PT, R81, RZ, PT, P2 ;  /* 0x000000ff5100720c */ /* 0x000ff60003f45320 */
[----:B------:R-:W-:Y:S02]  /*4f40*/  @!UPT UIADD3 URZ, UPT, UPT, URZ, URZ, URZ ;  /* 0x000000fffffff290 */ /* 0x000fe4000fffe0ff */
[----:B------:R-:W1:Y:S01]  /*4f50*/  @P2 LDC.64 R2, c[0x0][0x8a8] ;  /* 0x00022a00ff022b82 */ /* 0x000e620000000a00 */
[----:B------:R-:W-:Y:S04]  /*4f60*/  @P2 IMAD R0, R82, UR36, RZ ;  /* 0x0000002452002c24 */ /* 0x000fe8000f8e02ff */
[----:B-1----:R-:W-:Y:S05]  /*4f70*/  @P2 IMAD.WIDE R2, R0, 0x4, R2 ;  /* 0x0000000400022825 */ /* 0x002fea00078e0202 */
[----:B-----5:R1:W5:Y:S02]  /*4f80*/  @P2 LDG.E R47, desc[UR40][R2.64] ;  /* 0x00000028022f2981 */ /* 0x020364000c1e1900 */
[----:B-1----:R-:W3:Y:S02]  /*4f90*/  @!P2 LDC R47, c[0x0][0x8a0] ;  /* 0x00022800ff2fab82 */ /* 0x002ee40000000800 */
.L_x_83:
[----:B--2--5:R-:W-:Y:S01]  /*4fa0*/  @P0 FSETP.NEU.AND P4, PT, R49, RZ, PT ;  /* 0x000000ff3100020b */ /* 0x024fe20003f8d000 */
[----:B------:R-:W-:Y:S01]  /*4fb0*/  IMAD.U32 R0, RZ, RZ, UR4 ;  /* 0x00000004ff007e24 */ /* 0x000fe2000f8e00ff */
[----:B------:R-:W-:Y:S01]  /*4fc0*/  @P0 LOP3.LUT P2, RZ, R96, 0xff, RZ, 0xc0, !PT ;  /* 0x000000ff60ff0812 */ /* 0x000fe2000784c0ff */
[----:B------:R-:W-:Y:S01]  /*4fd0*/  BSSY B1, `(.L_x_84) ;  /* 0x0000039000017945 */ /* 0x000fe20003800000 */
[----:B------:R-:W-:Y:S02]  /*4fe0*/  @P0 SEL R9, RZ, 0xffffffff, P4 ;  /* 0xffffffffff090807 */ /* 0x000fe40002000000 */
[----:B------:R-:W-:Y:S02]  /*4ff0*/  CS2R R54, SRZ ;  /* 0x0000000000367805 */ /* 0x000fe4000001ff00 */
[----:B------:R-:W-:Y:S02]  /*5000*/  LEA R92, R44, UR43, 0x3 ;  /* 0x0000002b2c5c7c11 */ /* 0x000fe4000f8e18ff */
[----:B------:R-:W-:Y:S02]  /*5010*/  CS2R R52, SRZ ;  /* 0x0000000000347805 */ /* 0x000fe4000001ff00 */
[----:B------:R-:W-:Y:S02]  /*5020*/  @P1 SEL R9, R0, R9, !P2 ;  /* 0x0000000900091207 */ /* 0x000fe40005000000 */
[----:B------:R-:W-:Y:S02]  /*5030*/  CS2R R58, SRZ ;  /* 0x00000000003a7805 */ /* 0x000fe4000001ff00 */
[----:B------:R-:W-:Y:S02]  /*5040*/  SHF.L.U32 R7, R108, 0x1f, RZ ;  /* 0x0000001f6c077819 */ /* 0x000fe400000006ff */
[----:B------:R-:W-:Y:S02]  /*5050*/  CS2R R56, SRZ ;  /* 0x0000000000387805 */ /* 0x000fe4000001ff00 */
[----:B------:R-:W-:Y:S02]  /*5060*/  @P0 LOP3.LUT R9, R9, 0x1, RZ, 0xc0, !PT ;  /* 0x0000000109090812 */ /* 0x000fe400078ec0ff */
[C---:B------:R-:W-:Y:S02]  /*5070*/  LEA.HI R5, R44.reuse, R44, RZ, 0x1 ;  /* 0x0000002c2c057211 */ /* 0x040fe400078f08ff */
[----:B------:R-:W-:Y:S02]  /*5080*/  ISETP.NE.U32.OR P1, PT, R9, 0x1, !P0 ;  /* 0x000000010900780c */ /* 0x000fe40004725470 */
[----:B------:R-:W-:Y:S01]  /*5090*/  PLOP3.LUT P5, PT, PT, PT, PT, 0x8, 0x80 ;  /* 0x000000000080781c */ /* 0x000fe20003fae170 */
[C---:B------:R-:W-:Y:S01]  /*50a0*/  IMAD.SHL.U32 R3, R5.reuse, 0x20, RZ ;  /* 0x0000002005037824 */ /* 0x040fe200078e00ff */
[----:B------:R-:W-:Y:S04]  /*50b0*/  LOP3.LUT R5, R5, 0xffe, RZ, 0xc0, !PT ;  /* 0x00000ffe05057812 */ /* 0x000fe800078ec0ff */
[----:B------:R-:W-:Y:S01]  /*50c0*/  LOP3.LUT R3, R3, 0xffffffc0, RZ, 0xc0, !PT ;  /* 0xffffffc003037812 */ /* 0x000fe200078ec0ff */
[----:B------:R-:W-:Y:S04]  /*50d0*/  IMAD.IADD R32, R44, 0x1, -R5 ;  /* 0x000000012c207824 */ /* 0x000fe800078e0a05 */
[----:B------:R-:W-:Y:S01]  /*50e0*/  @P1 SHF.L.U32 R2, R106, 0x1f, RZ ;  /* 0x0000001f6a021819 */ /* 0x000fe200000006ff */
[----:B------:R-:W-:Y:S03]  /*50f0*/  IMAD.IADD R3, R46, 0x1, R3 ;  /* 0x000000012e037824 */ /* 0x000fe600078e0203 */
[----:B------:R-:W1:Y:S01]  /*5100*/  @P1 SYNCS.PHASECHK.TRANS64.TRYWAIT P0, [UR43+0x40], R2 ;  /* 0x00004002ff0015a7 */ /* 0x000e62000800112b */
[----:B------:R-:W-:Y:S01]  /*5110*/  IMAD R32, R32, 0x100000, R3 ;  /* 0x0010000020207824 */ /* 0x000fe200078e0203 */
[----:B------:R2:W4:Y:S01]  /*5120*/  SYNCS.PHASECHK.TRANS64.TRYWAIT P4, [R92+URZ+0x80], R7 ;  /* 0x000080075c0075a7 */ /* 0x00052200080811ff */
[----:B-1----:R-:W-:Y:S01]  /*5130*/  @P1 PLOP3.LUT P5, PT, P0, PT, PT, 0x8, 0x80 ;  /* 0x000000000080181c */ /* 0x002fe200007ae170 */
[----:B------:R-:W-:Y:S01]  /*5140*/  @!UPT UIADD3 URZ, UPT, UPT, URZ, URZ, URZ ;  /* 0x000000fffffff290 */ /* 0x000fe2000fffe0ff */
[----:B--2---:R-:W-:Y:S11]  /*5150*/  @!P1 BRA `(.L_x_85) ;  /* 0x0000000000809947 */ /* 0x004ff60003800000 */
[----:B------:R-:W-:Y:S01]  /*5160*/  ISETP.NE.U32.AND P0, PT, RZ, UR38, PT ;  /* 0x00000026ff007c0c */ /* 0x000fe2000bf05070 */
[----:B------:R-:W-:Y:S01]  /*5170*/  BSSY B0, `(.L_x_86) ;  /* 0x0000012000007945 */ /* 0x000fe20003800000 */
[----:B------:R-:W-:Y:S02]  /*5180*/  FSETP.NEU.AND P2, PT, R49, RZ, PT ;  /* 0x000000ff3100720b */ /* 0x000fe40003f4d000 */
[----:B------:R-:W-:Y:S02]  /*5190*/  CS2R R58, SRZ ;  /* 0x00000000003a7805 */ /* 0x000fe4000001ff00 */
[----:B------:R-:W-:Y:S02]  /*51a0*/  ISETP.NE.AND.EX P0, PT, RZ, UR39, PT, P0 ;  /* 0x00000027ff007c0c */ /* 0x000fe4000bf05300 */
[----:B------:R-:W-:Y:S02]  /*51b0*/  CS2R R56, SRZ ;  /* 0x0000000000387805 */ /* 0x000fe4000001ff00 */
[----:B------:R-:W-:Y:S02]  /*51c0*/  LOP3.LUT P1, RZ, R96, 0xff, RZ, 0xc0, !PT ;  /* 0x000000ff60ff7812 */ /* 0x000fe4000782c0ff */
[----:B------:R-:W-:Y:S02]  /*51d0*/  CS2R R54, SRZ ;  /* 0x0000000000367805 */ /* 0x000fe4000001ff00 */
[----:B------:R-:W-:Y:S02]  /*51e0*/  SEL R0, RZ, 0xffffffff, P2 ;  /* 0xffffffffff007807 */ /* 0x000fe40001000000 */
[----:B------:R-:W-:Y:S02]  /*51f0*/  CS2R R52, SRZ ;  /* 0x0000000000347805 */ /* 0x000fe4000001ff00 */
[----:B------:R-:W-:Y:S04]  /*5200*/  SEL R3, RZ, 0xffffffff, P0 ;  /* 0xffffffffff037807 */ /* 0x000fe80000000000 */
[----:B------:R-:W-:Y:S04]  /*5210*/  @P3 SEL R0, R3, R0, !P1 ;  /* 0x0000000003003207 */ /* 0x000fe80004800000 */
[----:B------:R-:W-:Y:S04]  /*5220*/  LOP3.LUT R0, R0, 0x1, RZ, 0xc0, !PT ;  /* 0x0000000100007812 */ /* 0x000fe800078ec0ff */
[----:B------:R-:W-:Y:S01]  /*5230*/  ISETP.NE.U32.AND P0, PT, R0, 0x1, PT ;  /* 0x000000010000780c */ /* 0x000fe20003f05070 */
[----:B------:R-:W-:Y:S01]  /*5240*/  @!UPT UIADD3 URZ, UPT, UPT, URZ, URZ, URZ ;  /* 0x000000fffffff290 */ /* 0x000fe2000fffe0ff */
[----:B------:R-:W-:Y:S11]  /*5250*/  @!P5 BRA `(.L_x_87) ;  /* 0x00000000000cd947 */ /* 0x000ff60003800000 */
[----:B------:R-:W-:Y:S04]  /*5260*/  SHF.L.U32 R3, R106, 0x1f, RZ ;  /* 0x0000001f6a037819 */ /* 0x000fe800000006ff */
[----:B------:R-:W1:Y:S02]  /*5270*/  SYNCS.PHASECHK.TRANS64.TRYWAIT P1, [UR43+0x40], R3 ;  /* 0x00004003ff0075a7 */ /* 0x000e64000802112b */
[----:B-1----:R-:W-:Y:S05]  /*5280*/  @!P1 BRA `(.L_x_88) ;  /* 0x0000001400549947 */ /* 0x002fea0003800000 */
.L_x_87:
[----:B------:R-:W-:Y:S05]  /*5290*/  BSYNC B0 ;  /* 0x0000000000007941 */ /* 0x000fea0003800000 */
.L_x_86:
[----:B------:R2:W1:Y:S01]  /*52a0*/  @P0 LDS.128 R56, [R103+UR43+0x200] ;  /* 0x0002002b67380984 */ /* 0x0004620008000c00 */
[----:B------:R-:W-:Y:S01]  /*52b0*/  UIADD3 UR4, UPT, UPT, UR43, 0x48, URZ ;  /* 0x000000482b047890 */ /* 0x000fe2000fffe0ff */
[----:B------:R-:W-:Y:S02]  /*52c0*/  LOP3.LUT R106, R106, 0x1, RZ, 0x3c, !PT ;  /* 0x000000016a6a7812 */ /* 0x000fe400078e3cff */
[----:B------:R2:W1:Y:S01]  /*52d0*/  @P0 LDS.128 R52, [R102+0x10] ;  /* 0x0000100066340984 */ /* 0x0004620000000c00 */
[----:B------:R-:W-:Y:S01]  /*52e0*/  UPRMT UR4, UR37, 0x654, UR4 ;  /* 0x0000065425047896 */ /* 0x000fe20008000004 */
[----:B------:R-:W-:Y:S01]  /*52f0*/  @!PT LDS RZ, [RZ] ;  /* 0x00000000fffff984 */ /* 0x000fe20000000800 */
[----:B------:R-:W-:Y:S01]  /*5300*/  @!PT LDS RZ, [RZ] ;  /* 0x00000000fffff984 */ /* 0x000fe20000000800 */
[----:B------:R-:W-:Y:S01]  /*5310*/  @!PT LDS RZ, [RZ] ;  /* 0x00000000fffff984 */ /* 0x000fe20000000800 */
[----:B------:R-:W-:Y:S01]  /*5320*/  @!PT LDS RZ, [RZ] ;  /* 0x00000000fffff984 */ /* 0x000fe20000000800 */
[----:B------:R5:W-:Y:S06]  /*5330*/  MEMBAR.ALL.CTA ;  /* 0x0000000000007992 */ /* 0x000bec0000008000 */
[----:B-----5:R-:W5:Y:S02]  /*5340*/  FENCE.VIEW.ASYNC.S ;  /* 0x00000000000073c6 */ /* 0x020f640000000000 */
[----:B-----5:R-:W-:Y:S03]  /*5350*/  SYNCS.ARRIVE.TRANS64.RED.A1T0 RZ, [UR4], RZ ;  /* 0x000000ffffff79a7 */ /* 0x020fe60008100404 */
.L_x_85:
[----:B------:R-:W-:Y:S05]  /*5360*/  BSYNC B1 ;  /* 0x0000000000017941 */ /* 0x000fea0003800000 */
.L_x_84:
[----:B-1----:R-:W-:Y:S04]  /*5370*/  SHF.R.U32.HI R3, RZ, 0x15, R32 ;  /* 0x00000015ff037819 */ /* 0x002fe80000011620 */
[----:B------:R-:W-:Y:S01]  /*5380*/  LOP3.LUT P0, RZ, R3, 0x3, R104, 0x48, !PT ;  /* 0x0000000303ff7812 */ /* 0x000fe20007804868 */
[----:B------:R-:W-:Y:S01]  /*5390*/  @!UPT UIADD3 URZ, UPT, UPT, URZ, URZ, URZ ;  /* 0x000000fffffff290 */ /* 0x000fe2000fffe0ff */
[----:B----4-:R-:W-:Y:S11]  /*53a0*/  @P4 BRA `(.L_x_89) ;  /* 0x0000000000084947 */ /* 0x010ff60003800000 */
[----:B------:R-:W1:Y:S02]  /*53b0*/  SYNCS.PHASECHK.TRANS64.TRYWAIT P1, [R92+URZ+0x80], R7 ;  /* 0x000080075c0075a7 */ /* 0x000e6400080211ff */
[----:B-1----:R-:W-:Y:S05]  /*53c0*/  @!P1 BRA `(.L_x_90) ;  /* 0x00000014001c9947 */ /* 0x002fea0003800000 */
.L_x_89:
[----:B------:R-:W-:Y:S05]  /*53d0*/  @!P0 BRA `(.L_x_91) ;  /* 0x0000000000408947 */ /* 0x000fea0003800000 */
[----:B------:R-:W4:Y:S01]  /*53e0*/  LDCU.64 UR8, c[0x4][0x70] ;  /* 0x01000e00ff0877ac */ /* 0x000f220008000a00 */
[----:B------:R-:W-:Y:S01]  /*53f0*/  MOV R3, 0x0 ;  /* 0x0000000000037802 */ /* 0x000fe20000000f00 */
[----:B------:R-:W-:Y:S02]  /*5400*/  HFMA2 R12, -RZ, RZ, 0, 5.9604644775390625e-08 ;  /* 0x00000001ff0c7431 */ /* 0x000fe400000001ff */
[----:B------:R-:W-:Y:S02]  /*5410*/  IMAD.MOV.U32 R8, RZ, RZ, 0x192 ;  /* 0x00000192ff087424 */ /* 0x000fe400078e00ff */
[----:B------:R-:W-:Y:S01]  /*5420*/  IMAD.MOV.U32 R13, RZ, RZ, RZ ;  /* 0x000000ffff0d7224 */ /* 0x000fe200078e00ff */
[----:B------:R-:W1:Y:S01]  /*5430*/  LDCU.64 UR6, c[0x4][0x78] ;  /* 0x01000f00ff0677ac */ /* 0x000e620008000a00 */
[----:B------:R-:W2:Y:S01]  /*5440*/  LDC.64 R2, c[0x4][R3] ;  /* 0x0100000003027b82 */ /* 0x000ea20000000a00 */
[----:B------:R-:W5:Y:S01]  /*5450*/  LDCU.64 UR4, c[0x4][0x10] ;  /* 0x01000200ff0477ac */ /* 0x000f620008000a00 */
[----:B----4-:R-:W-:Y:S01]  /*5460*/  MOV R5, UR9 ;  /* 0x0000000900057c02 */ /* 0x010fe20008000f00 */
[----:B------:R-:W-:Y:S01]  /*5470*/  IMAD.U32 R4, RZ, RZ, UR8 ;  /* 0x00000008ff047e24 */ /* 0x000fe2000f8e00ff */
[----:B-1----:R-:W-:Y:S01]  /*5480*/  MOV R7, UR7 ;  /* 0x0000000700077c02 */ /* 0x002fe20008000f00 */
[----:B------:R-:W-:Y:S01]  /*5490*/  IMAD.U32 R6, RZ, RZ, UR6 ;  /* 0x00000006ff067e24 */ /* 0x000fe2000f8e00ff */
[----:B-----5:R-:W-:Y:S01]  /*54a0*/  MOV R11, UR5 ;  /* 0x00000005000b7c02 */ /* 0x020fe20008000f00 */
[----:B------:R-:W-:Y:S02]  /*54b0*/  IMAD.U32 R10, RZ, RZ, UR4 ;  /* 0x00000004ff0a7e24 */ /* 0x000fe4000f8e00ff */
[----:B------:R-:W-:Y:S07]  /*54c0*/  LEPC R20, `(.L_x_91) ;  /* 0x000000001014794e */ /* 0x000fee0000000000 */
[----:B--23--:R-:W-:Y:S05]  /*54d0*/  CALL.ABS.NOINC R2 ;  /* 0x0000000002007343 */ /* 0x00cfea0003c00000 */
.L_x_91:
[----:B------:R-:W-:Y:S01]  /*54e0*/  LOP3.LUT P0, RZ, R101, 0x60, RZ, 0xc0, !PT ;  /* 0x0000006065ff7812 */ /* 0x000fe2000780c0ff */
[----:B------:R-:W-:Y:S05]  /*54f0*/  WARPSYNC.ALL ;  /* 0x0000000000007948 */ /* 0x000fea0003800000 */
[----:B------:R-:W-:Y:S01]  /*5500*/  R2UR UR4, R32 ;  /* 0x00000000200472ca */ /* 0x000fe200000e0000 */
[----:B------:R-:W-:Y:S01]  /*5510*/  BSSY.RECONVERGENT B0, `(.L_x_92) ;  /* 0x00000a0000007945 */ /* 0x000fe20003800200 */
[-C--:B------:R-:W-:Y:S02]  /*5520*/  F2FP.F16.E4M3.UNPACK_B R50, R56.reuse ;  /* 0x00000038ff32723e */ /* 0x080fe400020006ff */
[----:B------:R-:W-:Y:S02]  /*5530*/  F2FP.F16.E4M3.UNPACK_B R63, R56.H1 ;  /* 0x00000038ff3f723e */ /* 0x000fe400030006ff */
[-C--:B------:R-:W-:Y:S01]  /*5540*/  F2FP.F16.E4M3.UNPACK_B R56, R57.reuse ;  /* 0x00000039ff38723e */ /* 0x080fe200020006ff */
[--C-:B------:R-:W-:Y:S01]  /*5550*/  HADD2.F32 R48, -RZ, R50.reuse.H0_H0 ;  /* 0x20000032ff307230 */ /* 0x100fe20000004100 */
[----:B------:R-:W-:Y:S01]  /*5560*/  F2FP.F16.E4M3.UNPACK_B R57, R57.H1 ;  /* 0x00000039ff39723e */ /* 0x000fe200030006ff */
[----:B------:R-:W-:Y:S01]  /*5570*/  HADD2.F32 R50, -RZ, R50.H1_H1 ;  /* 0x30000032ff327230 */ /* 0x000fe20000004100 */
[-C--:B------:R-:W-:Y:S01]  /*5580*/  F2FP.F16.E4M3.UNPACK_B R66, R52.reuse ;  /* 0x00000034ff42723e */ /* 0x080fe200020006ff */
[--C-:B------:R-:W-:Y:S01]  /*5590*/  HADD2.F32 R51, -RZ, R63.reuse.H0_H0 ;  /* 0x2000003fff337230 */ /* 0x100fe20000004100 */
[----:B------:R-:W-:Y:S01]  /*55a0*/  F2FP.F16.E4M3.UNPACK_B R68, R52.H1 ;  /* 0x00000034ff44723e */ /* 0x000fe200030006ff */
[----:B-1----:R-:W-:Y:S01]  /*55b0*/  LDTM.16dp32bit_t0_t15.x32 R4, tmem[UR4] ;  /* 0x00000004000479ee */ /* 0x002fe20008a80000 */
[----:B------:R-:W3:Y:S01]  /*55c0*/  LDTM.16dp32bit_t16_t31.x32 R4, tmem[UR4+0x20] ;  /* 0x00002004000479ee */ /* 0x000ee20008aa0000 */
[----:B------:R-:W-:Y:S01]  /*55d0*/  NOP ;  /* 0x0000000000007918 */ /* 0x000fe20000000000 */
[----:B------:R-:W-:Y:S01]  /*55e0*/  R2UR UR5, R92 ;  /* 0x000000005c0572ca */ /* 0x000fe200000e0000 */
[--C-:B------:R-:W-:Y:S01]  /*55f0*/  HADD2.F32 R65, -RZ, R66.reuse.H0_H0 ;  /* 0x20000042ff417230 */ /* 0x100fe20000004100 */
[----:B------:R-:W-:Y:S01]  /*5600*/  F2FP.F16.E4M3.UNPACK_B R61, R58 ;  /* 0x0000003aff3d723e */ /* 0x000fe200020006ff */
[----:B------:R-:W-:Y:S01]  /*5610*/  HADD2.F32 R67, -RZ, R66.H1_H1 ;  /* 0x30000042ff437230 */ /* 0x000fe20000004100 */
[-C--:B------:R-:W-:Y:S01]  /*5620*/  F2FP.F16.E4M3.UNPACK_B R70, R53.reuse ;  /* 0x00000035ff46723e */ /* 0x080fe200020006ff */
[----:B------:R-:W-:Y:S01]  /*5630*/  HADD2.F32 R52, -RZ, R63.H1_H1 ;  /* 0x3000003fff347230 */ /* 0x000fe20000004100 */
[----:B------:R-:W-:Y:S01]  /*5640*/  F2FP.F16.E4M3.UNPACK_B R72, R53.H1 ;  /* 0x00000035ff48723e */ /* 0x000fe200030006ff */
[----:B------:R-:W-:Y:S01]  /*5650*/  HADD2.F32 R53, -RZ, R56.H0_H0 ;  /* 0x20000038ff357230 */ /* 0x000fe20000004100 */
[-C--:B------:R-:W-:Y:S01]  /*5660*/  F2FP.F16.E4M3.UNPACK_B R74, R54.reuse ;  /* 0x00000036ff4a723e */ /* 0x080fe200020006ff */
[----:B------:R-:W-:Y:S01]  /*5670*/  HADD2.F32 R69, -RZ, R70.H0_H0 ;  /* 0x20000046ff457230 */ /* 0x000fe20000004100 */
[----:B------:R-:W-:Y:S01]  /*5680*/  F2FP.F16.E4M3.UNPACK_B R76, R54.H1 ;  /* 0x00000036ff4c723e */ /* 0x000fe200030006ff */
[----:B------:R-:W-:Y:S01]  /*5690*/  HADD2.F32 R54, -RZ, R56.H1_H1 ;  /* 0x30000038ff367230 */ /* 0x000fe20000004100 */
[----:B------:R-:W-:Y:S01]  /*56a0*/  F2FP.F16.E4M3.UNPACK_B R60, R58.H1 ;  /* 0x0000003aff3c723e */ /* 0x000fe200030006ff */
[----:B------:R-:W-:Y:S01]  /*56b0*/  UIADD3 UR5, UPT, UPT, UR5, 0xa0, URZ ;  /* 0x000000a005057890 */ /* 0x000fe2000fffe0ff */
[----:B------:R-:W-:Y:S01]  /*56c0*/  HADD2.F32 R58, -RZ, R61.H1_H1 ;  /* 0x3000003dff3a7230 */ /* 0x000fe20000004100 */
[----:B------:R-:W-:Y:S01]  /*56d0*/  F2FP.F16.E4M3.UNPACK_B R77, R55 ;  /* 0x00000037ff4d723e */ /* 0x000fe200020006ff */
[----:B------:R-:W-:Y:S01]  /*56e0*/  HADD2.F32 R70, -RZ, R70.H1_H1 ;  /* 0x30000046ff467230 */ /* 0x000fe20000004100 */
[----:B------:R-:W-:Y:S01]  /*56f0*/  UPRMT UR5, UR37, 0x654, UR5 ;  /* 0x0000065425057896 */ /* 0x000fe20008000005 */
[--C-:B------:R-:W-:Y:S01]  /*5700*/  HADD2.F32 R73, -RZ, R74.reuse.H0_H0 ;  /* 0x2000004aff497230 */ /* 0x100fe20000004100 */
[----:B------:R-:W-:Y:S01]  /*5710*/  F2FP.F16.E4M3.UNPACK_B R62, R59 ;  /* 0x0000003bff3e723e */ /* 0x000fe200020006ff */
[----:B------:R-:W-:Y:S01]  /*5720*/  HADD2.F32 R74, -RZ, R74.H1_H1 ;  /* 0x3000004aff4a7230 */ /* 0x000fe20000004100 */
[----:B------:R-:W-:Y:S01]  /*5730*/  F2FP.F16.E4M3.UNPACK_B R78, R55.H1 ;  /* 0x00000037ff4e723e */ /* 0x000fe200030006ff */
[C---:B---3--:R-:W-:Y:S01]  /*5740*/  FMUL R4, R47.reuse, R4 ;  /* 0x000000042f047220 */ /* 0x048fe20000400000 */
[C---:B------:R-:W-:Y:S01]  /*5750*/  FMUL R5, R47.reuse, R5 ;  /* 0x000000052f057220 */ /* 0x040fe20000400000 */
[C---:B------:R-:W-:Y:S01]  /*5760*/  FMUL R8, R47.reuse, R8 ;  /* 0x000000082f087220 */ /* 0x040fe20000400000 */
[----:B------:R-:W-:Y:S01]  /*5770*/  FMUL R9, R47, R9 ;  /* 0x000000092f097220 */ /* 0x000fe20000400000 */
[----:B------:R-:W-:Y:S01]  /*5780*/  SYNCS.ARRIVE.TRANS64.RED.A1T0 RZ, [UR5], RZ ;  /* 0x000000ffffff79a7 */ /* 0x000fe20008100405 */
[C---:B------:R-:W-:Y:S01]  /*5790*/  FFMA R4, R49.reuse, R48, R4 ;  /* 0x0000003031047223 */ /* 0x040fe20000000004 */
[----:B------:R-:W-:Y:S01]  /*57a0*/  FFMA R5, R49, R50, R5 ;  /* 0x0000003231057223 */ /* 0x000fe20000000005 */
[C---:B------:R-:W-:Y:S01]  /*57b0*/  FMUL R12, R47.reuse, R12 ;  /* 0x0000000c2f0c7220 */ /* 0x040fe20000400000 */
        /* <DEDUP_REMOVED lines=9> */
[----:B------:R-:W-:Y:S02]  /*5850*/  HADD2.F32 R48, -RZ, R77.H1_H1 ;  /* 0x3000004dff307230 */ /* 0x000fe40000004100 */
[C---:B------:R-:W-:Y:S01]  /*5860*/  FMUL R28, R47.reuse, R32 ;  /* 0x000000202f1c7220 */ /* 0x040fe20000400000 */
[C---:B------:R-:W-:Y:S01]  /*5870*/  FMUL R29, R47.reuse, R33 ;  /* 0x000000212f1d7220 */ /* 0x040fe20000400000 */
[C---:B------:R-:W-:Y:S01]  /*5880*/  FMUL R6, R47.reuse, R6 ;  /* 0x000000062f067220 */ /* 0x040fe20000400000 */
[C---:B------:R-:W-:Y:S01]  /*5890*/  FMUL R7, R47.reuse, R7 ;  /* 0x000000072f077220 */ /* 0x040fe20000400000 */
[--C-:B------:R-:W-:Y:S02]  /*58a0*/  HADD2.F32 R55, -RZ, R57.reuse.H0_H0 ;  /* 0x20000039ff377230 */ /* 0x100fe40000004100 */
[----:B------:R-:W-:Y:S01]  /*58b0*/  FMUL R10, R47, R10 ;  /* 0x0000000a2f0a7220 */ /* 0x000fe20000400000 */
[C---:B------:R-:W-:Y:S01]  /*58c0*/  FFMA R6, R49.reuse, R51, R6 ;  /* 0x0000003331067223 */ /* 0x040fe20000000006 */
[----:B------:R-:W-:Y:S02]  /*58d0*/  HADD2.F32 R56, -RZ, R57.H1_H1 ;  /* 0x30000039ff387230 */ /* 0x000fe40000004100 */
[C---:B------:R-:W-:Y:S01]  /*58e0*/  FFMA R7, R49.reuse, R52, R7 ;  /* 0x0000003431077223 */ /* 0x040fe20000000007 */
[C---:B------:R-:W-:Y:S01]  /*58f0*/  FFMA R8, R49.reuse, R53, R8 ;  /* 0x0000003531087223 */ /* 0x040fe20000000008 */
[C---:B------:R-:W-:Y:S01]  /*5900*/  FFMA R9, R49.reuse, R54, R9 ;  /* 0x0000003631097223 */ /* 0x040fe20000000009 */
[----:B------:R-:W-:Y:S02]  /*5910*/  HADD2.F32 R57, -RZ, R61.H0_H0 ;  /* 0x2000003dff397230 */ /* 0x000fe40000004100 */
[----:B------:R-:W-:Y:S01]  /*5920*/  FFMA R10, R49, R55, R10 ;  /* 0x00000037310a7223 */ /* 0x000fe2000000000a */
[----:B------:R-:W-:Y:S01]  /*5930*/  F2FP.SATFINITE.E4M3.F32.PACK_AB_MERGE_C R92, R7, R6, RZ ;  /* 0x00000006075c723e */ /* 0x000fe200048070ff */
[----:B------:R-:W-:Y:S02]  /*5940*/  HADD2.F32 R61, -RZ, R62.H0_H0 ;  /* 0x2000003eff3d7230 */ /* 0x000fe40000004100 */
[----:B------:R-:W-:Y:S01]  /*5950*/  FMUL R11, R47, R11 ;  /* 0x0000000b2f0b7220 */ /* 0x000fe20000400000 */
[----:B------:R-:W-:Y:S01]  /*5960*/  F2FP.F16.E4M3.UNPACK_B R64, R59.H1 ;  /* 0x0000003bff40723e */ /* 0x000fe200030006ff */
[----:B------:R-:W-:Y:S01]  /*5970*/  HADD2.F32 R59, -RZ, R60.H0_H0 ;  /* 0x2000003cff3b7230 */ /* 0x000fe20000004100 */
[----:B------:R-:W-:Y:S01]  /*5980*/  F2FP.SATFINITE.E4M3.F32.PACK_AB_MERGE_C R92, R5, R4, R92 ;  /* 0x00000004055c723e */ /* 0x000fe2000480705c */
[C---:B------:R-:W-:Y:S01]  /*5990*/  FFMA R11, R49.reuse, R56, R11 ;  /* 0x00000038310b7223 */ /* 0x040fe2000000000b */
[C---:B------:R-:W-:Y:S01]  /*59a0*/  FFMA R12, R49.reuse, R57, R12 ;  /* 0x00000039310c7223 */ /* 0x040fe2000000000c */
[----:B------:R-:W-:Y:S01]  /*59b0*/  FFMA R13, R49, R58, R13 ;  /* 0x0000003a310d7223 */ /* 0x000fe2000000000d */
[----:B------:R-:W-:Y:S02]  /*59c0*/  HADD2.F32 R62, -RZ, R62.H1_H1 ;  /* 0x3000003eff3e7230 */ /* 0x000fe40000004100 */
[----:B------:R-:W-:Y:S01]  /*59d0*/  FMUL R14, R47, R14 ;  /* 0x0000000e2f0e7220 */ /* 0x000fe20000400000 */
[----:B------:R-:W-:Y:S01]  /*59e0*/  HADD2.F32 R60, -RZ, R60.H1_H1 ;  /* 0x3000003cff3c7230 */ /* 0x000fe20000004100 */
[----:B------:R-:W-:Y:S01]  /*59f0*/  F2FP.SATFINITE.E4M3.F32.PACK_AB_MERGE_C R93, R11, R10, RZ ;  /* 0x0000000a0b5d723e */ /* 0x000fe200048070ff */
[----:B------:R-:W-:Y:S02]  /*5a00*/  HADD2.F32 R51, -RZ, R77.H0_H0 ;  /* 0x2000004dff337230 */ /* 0x000fe40000004100 */
[----:B------:R-:W-:Y:S01]  /*5a10*/  FFMA R14, R49, R59, R14 ;  /* 0x0000003b310e7223 */ /* 0x000fe2000000000e */
[----:B------:R-:W-:Y:S01]  /*5a20*/  FMUL R15, R47, R15 ;  /* 0x0000000f2f0f7220 */ /* 0x000fe20000400000 */
[--C-:B------:R-:W-:Y:S01]  /*5a30*/  HADD2.F32 R63, -RZ, R64.reuse.H0_H0 ;  /* 0x20000040ff3f7230 */ /* 0x100fe20000004100 */
[----:B------:R-:W-:Y:S01]  /*5a40*/  F2FP.SATFINITE.E4M3.F32.PACK_AB_MERGE_C R93, R9, R8, R93 ;  /* 0x00000008095d723e */ /* 0x000fe2000480705d */
[----:B------:R-:W-:Y:S02]  /*5a50*/  HADD2.F32 R64, -RZ, R64.H1_H1 ;  /* 0x30000040ff407230 */ /* 0x000fe40000004100 */
[C---:B------:R-:W-:Y:S01]  /*5a60*/  FFMA R15, R49.reuse, R60, R15 ;  /* 0x0000003c310f7223 */ /* 0x040fe2000000000f */
[C---:B------:R-:W-:Y:S01]  /*5a70*/  FFMA R16, R49.reuse, R61, R16 ;  /* 0x0000003d31107223 */ /* 0x040fe20000000010 */
[----:B------:R-:W-:Y:S01]  /*5a80*/  FFMA R17, R49, R62, R17 ;  /* 0x0000003e31117223 */ /* 0x000fe20000000011 */
[C---:B------:R-:W-:Y:S01]  /*5a90*/  FMUL R18, R47.reuse, R18 ;  /* 0x000000122f127220 */ /* 0x040fe20000400000 */
[C---:B------:R-:W-:Y:S01]  /*5aa0*/  FMUL R19, R47.reuse, R19 ;  /* 0x000000132f137220 */ /* 0x040fe20000400000 */
[--C-:B------:R-:W-:Y:S02]  /*5ab0*/  HADD2.F32 R66, -RZ, R68.reuse.H0_H0 ;  /* 0x20000044ff427230 */ /* 0x100fe40000004100 */
[----:B------:R-:W-:Y:S01]  /*5ac0*/  FMUL R3, R47, R22 ;  /* 0x000000162f037220 */ /* 0x000fe20000400000 */
[C---:B------:R-:W-:Y:S01]  /*5ad0*/  FFMA R18, R49.reuse, R63, R18 ;  /* 0x0000003f31127223 */ /* 0x040fe20000000012 */
[----:B------:R-:W-:Y:S02]  /*5ae0*/  HADD2.F32 R68, -RZ, R68.H1_H1 ;  /* 0x30000044ff447230 */ /* 0x000fe40000004100 */
[----:B------:R-:W-:Y:S01]  /*5af0*/  FFMA R19, R49, R64, R19 ;  /* 0x0000004031137223 */ /* 0x000fe20000000013 */
[----:B------:R-:W-:Y:S01]  /*5b00*/  FMUL R23, R47, R23 ;  /* 0x000000172f177220 */ /* 0x000fe20000400000 */
[C---:B------:R-:W-:Y:S01]  /*5b10*/  FFMA R0, R49.reuse, R65, R0 ;  /* 0x0000004131007223 */ /* 0x040fe20000000000 */
[C---:B------:R-:W-:Y:S01]  /*5b20*/  FFMA R2, R49.reuse, R67, R2 ;  /* 0x0000004331027223 */ /* 0x040fe20000000002 */
[--C-:B------:R-:W-:Y:S02]  /*5b30*/  HADD2.F32 R71, -RZ, R72.reuse.H0_H0 ;  /* 0x20000048ff477230 */ /* 0x100fe40000004100 */
[----:B------:R-:W-:Y:S01]  /*5b40*/  FFMA R3, R49, R66, R3 ;  /* 0x0000004231037223 */ /* 0x000fe20000000003 */
[----:B------:R-:W-:Y:S02]  /*5b50*/  HADD2.F32 R72, -RZ, R72.H1_H1 ;  /* 0x30000048ff487230 */ /* 0x000fe40000004100 */
[----:B------:R-:W-:Y:S01]  /*5b60*/  FMUL R22, R47, R26 ;  /* 0x0000001a2f167220 */ /* 0x000fe20000400000 */
        /* <DEDUP_REMOVED lines=18> */
[----:B------:R-:W-:Y:S01]  /*5c90*/  F2FP.SATFINITE.E4M3.F32.PACK_AB_MERGE_C R94, R15, R14, RZ ;  /* 0x0000000e0f5e723e */ /* 0x000fe200048070ff */
[----:B------:R-:W-:Y:S01]  /*5ca0*/  FFMA R28, R49, R51, R28 ;  /* 0x00000033311c7223 */ /* 0x000fe2000000001c */
[----:B------:R-:W-:Y:S01]  /*5cb0*/  F2FP.SATFINITE.E4M3.F32.PACK_AB_MERGE_C R95, R19, R18, RZ ;  /* 0x00000012135f723e */ /* 0x000fe200048070ff */
[C---:B------:R-:W-:Y:S01]  /*5cc0*/  FFMA R29, R49.reuse, R48, R29 ;  /* 0x00000030311d7223 */ /* 0x040fe2000000001d */
[C---:B------:R-:W-:Y:S01]  /*5cd0*/  FFMA R30, R49.reuse, R77, R30 ;  /* 0x0000004d311e7223 */ /* 0x040fe2000000001e */
[----:B------:R-:W-:Y:S01]  /*5ce0*/  FFMA R35, R49, R50, R35 ;  /* 0x0000003231237223 */ /* 0x000fe20000000023 */
[----:B------:R-:W-:Y:S02]  /*5cf0*/  F2FP.SATFINITE.E4M3.F32.PACK_AB_MERGE_C R94, R13, R12, R94 ;  /* 0x0000000c0d5e723e */ /* 0x000fe4000480705e */
[----:B------:R-:W-:Y:S02]  /*5d00*/  F2FP.SATFINITE.E4M3.F32.PACK_AB_MERGE_C R95, R17, R16, R95 ;  /* 0x00000010115f723e */ /* 0x000fe4000480705f */
[----:B------:R-:W-:Y:S02]  /*5d10*/  F2FP.SATFINITE.E4M3.F32.PACK_AB_MERGE_C R113, R23, R3, RZ ;  /* 0x000000031771723e */ /* 0x000fe400048070ff */
[----:B------:R-:W-:Y:S01]  /*5d20*/  F2FP.SATFINITE.E4M3.F32.PACK_AB_MERGE_C R114, R27, R22, RZ ;  /* 0x000000161b72723e */ /* 0x000fe200048070ff */
[----:B------:R1:W-:Y:S01]  /*5d30*/  STS.128 [R103+UR43+0x1200], R92 ;  /* 0x0012005c67007988 */ /* 0x0003e20008000c2b */
[----:B------:R-:W-:Y:S02]  /*5d40*/  F2FP.SATFINITE.E4M3.F32.PACK_AB_MERGE_C R116, R31, R26, RZ ;  /* 0x0000001a1f74723e */ /* 0x000fe400048070ff */
[----:B------:R-:W-:Y:S02]  /*5d50*/  F2FP.SATFINITE.E4M3.F32.PACK_AB_MERGE_C R117, R35, R30, RZ ;  /* 0x0000001e2375723e */ /* 0x000fe400048070ff */
[----:B------:R-:W-:Y:S02]  /*5d60*/  F2FP.SATFINITE.E4M3.F32.PACK_AB_MERGE_C R112, R2, R0, R113 ;  /* 0x000000000270723e */ /* 0x000fe40004807071 */
[----:B------:R-:W-:Y:S02]  /*5d70*/  F2FP.SATFINITE.E4M3.F32.PACK_AB_MERGE_C R113, R21, R20, R114 ;  /* 0x000000141571723e */ /* 0x000fe40004807072 */
[----:B------:R-:W-:Y:S02]  /*5d80*/  F2FP.SATFINITE.E4M3.F32.PACK_AB_MERGE_C R114, R25, R24, R116 ;  /* 0x000000181972723e */ /* 0x000fe40004807074 */
[----:B------:R-:W-:Y:S02]  /*5d90*/  F2FP.SATFINITE.E4M3.F32.PACK_AB_MERGE_C R115, R29, R28, R117 ;  /* 0x0000001c1d73723e */ /* 0x000fe40004807075 */
[----:B------:R-:W-:Y:S03]  /*5da0*/  IADD3 R116, PT, PT, R44, 0x1, RZ ;  /* 0x000000012c747810 */ /* 0x000fe60007ffe0ff */
[----:B------:R1:W-:Y:S01]  /*5db0*/  STS.128 [R102+0x1010], R112 ;  /* 0x0010107066007388 */ /* 0x0003e20000000c00 */
[----:B------:R-:W-:Y:S01]  /*5dc0*/  @!PT LDS RZ, [RZ] ;  /* 0x00000000fffff984 */ /* 0x000fe20000000800 */
[----:B------:R-:W-:Y:S01]  /*5dd0*/  @!PT LDS RZ, [RZ] ;  /* 0x00000000fffff984 */ /* 0x000fe20000000800 */
[----:B------:R-:W-:Y:S01]  /*5de0*/  @!PT LDS RZ, [RZ] ;  /* 0x00000000fffff984 */ /* 0x000fe20000000800 */
[----:B------:R-:W-:Y:S01]  /*5df0*/  @!PT LDS RZ, [RZ] ;  /* 0x00000000fffff984 */ /* 0x000fe20000000800 */
[----:B------:R3:W-:Y:S07]  /*5e00*/  MEMBAR.ALL.CTA ;  /* 0x0000000000007992 */ /* 0x0007ee0000008000 */
[----:B---3--:R-:W3:Y:S02]  /*5e10*/  FENCE.VIEW.ASYNC.S ;  /* 0x00000000000073c6 */ /* 0x008ee40000000000 */
[----:B---3--:R-:W-:Y:S06]  /*5e20*/  BAR.SYNC.DEFER_BLOCKING 0x1, 0x80 ;  /* 0x0042000000007b1d */ /* 0x008fec0000010000 */
[----:B------:R-:W-:Y:S05]  /*5e30*/  @P0 BRA `(.L_x_93) ;  /* 0x0000000000340947 */ /* 0x000fea0003800000 */
[----:B------:R-:W-:Y:S01]  /*5e40*/  UIADD3 UR12, UPT, UPT, UR43, 0x1200, URZ ;  /* 0x000012002b0c7890 */ /* 0x000fe2000fffe0ff */
[----:B------:R-:W-:Y:S01]  /*5e50*/  R2UR UR9, R91 ;  /* 0x000000005b0972ca */ /* 0x000fe200000e0000 */
[----:B------:R-:W-:Y:S01]  /*5e60*/  UIADD3 UR10, UP0, UPT, UR46, 0x680, URZ ;  /* 0x000006802e0a7890 */ /* 0x000fe2000ff1e0ff */
[----:B------:R-:W-:Y:S01]  /*5e70*/  R2UR UR8, R97 ;  /* 0x00000000610872ca */ /* 0x000fe200000e0000 */
[----:B------:R-:W-:Y:S02]  /*5e80*/  UMOV UR7, UR36 ;  /* 0x0000002400077c82 */ /* 0x000fe40008000000 */
[----:B------:R-:W-:Y:S01]  /*5e90*/  IMAD.U32 R109, RZ, RZ, UR12 ;  /* 0x0000000cff6d7e24 */ /* 0x000fe2000f8e00ff */
[----:B------:R-:W-:Y:S04]  /*5ea0*/  UIADD3.X UR11, UPT, UPT, URZ, UR47, URZ, UP0, !UPT ;  /* 0x0000002fff0b7290 */ /* 0x000fe800087fe4ff */
[----:B------:R-:W-:Y:S03]  /*5eb0*/  R2UR UR4, R109 ;  /* 0x000000006d0472ca */ /* 0x000fe600000e0000 */
[----:B------:R-:W-:Y:S02]  /*5ec0*/  USHF.L.U32 UR5, UR9, 0x6, URZ ;  /* 0x0000000609057899 */ /* 0x000fe400080006ff */
[----:B------:R-:W-:Y:S09]  /*5ed0*/  USHF.L.U32 UR6, UR8, 0x6, URZ ;  /* 0x0000000608067899 */ /* 0x000ff200080006ff */
[----:B------:R3:W-:Y:S01]  /*5ee0*/  UTMASTG.3D [UR4], [UR10] ;  /* 0x000000040a0073b5 */ /* 0x0007e20008010000 */
[----:B------:R0:W-:Y:S01]  /*5ef0*/  UTMACMDFLUSH ;  /* 0x00000000000079b7 */ /* 0x0001e20000000000 */
[----:B---3--:R-:W-:Y:S04]  /*5f00*/  DEPBAR.LE SB0, 0x0 ;  /* 0x000080000000791a */ /* 0x008fe80000000000 */
.L_x_93:
[----:B------:R-:W-:Y:S05]  /*5f10*/  BSYNC.RECONVERGENT B0 ;  /* 0x0000000000007941 */ /* 0x000fea0003800200 */
.L_x_92:
[----:B------:R-:W-:Y:S01]  /*5f20*/  BAR.SYNC.DEFER_BLOCKING 0x1, 0x80 ;  /* 0x0042000000007b1d */ /* 0x000fe20000010000 */
[----:B------:R-:W-:Y:S01]  /*5f30*/  ISETP.NE.AND P2, PT, R110, RZ, PT ;  /* 0x000000ff6e00720c */ /* 0x000fe20003f45270 */
[----:B------:R-:W-:Y:S01]  /*5f40*/  IMAD.IADD R91, R43, 0x1, R79 ;  /* 0x000000012b5b7824 */ /* 0x000fe200078e024f */
[----:B------:R-:W-:Y:S01]  /*5f50*/  ISETP.NE.AND P0, PT, R111, 0x2, PT ;  /* 0x000000026f00780c */ /* 0x000fe20003f05270 */
[----:B------:R-:W-:Y:S01]  /*5f60*/  IMAD.IADD R97, R45, 0x1, R90 ;  /* 0x000000012d617824 */ /* 0x000fe200078e025a */
[----:B------:R-:W-:Y:S02]  /*5f70*/  ISETP.NE.AND P1, PT, R116, 0x4, PT ;  /* 0x000000047400780c */ /* 0x000fe40003f25270 */
[----:B------:R-:W-:Y:S02]  /*5f80*/  SEL R0, RZ, 0x1, P0 ;  /* 0x00000001ff007807 */ /* 0x000fe40000000000 */
[----:B------:R-:W-:Y:S02]  /*5f90*/  SEL R3, RZ, 0x1, P1 ;  /* 0x00000001ff037807 */ /* 0x000fe40000800000 */
[----:B------:R-:W-:Y:S02]  /*5fa0*/  LOP3.LUT R107, R107, R0, RZ, 0x3c, !PT ;  /* 0x000000006b6b7212 */ /* 0x000fe400078e3cff */
[----:B------:R-:W-:Y:S02]  /*5fb0*/  LOP3.LUT R108, R108, R3, RZ, 0x3c, !PT ;  /* 0x000000036c6c7212 */ /* 0x000fe400078e3cff */
[----:B------:R-:W-:Y:S02]  /*5fc0*/  @P2 R2UR UR36, R105 ;  /* 0x00000000692422ca */ /* 0x000fe400000e0000 */
[----:B------:R-:W-:Y:S02]  /*5fd0*/  SEL R111, R111, RZ, P0 ;  /* 0x000000ff6f6f7207 */ /* 0x000fe40000000000 */
[----:B------:R-:W-:Y:S01]  /*5fe0*/  SEL R44, R116, RZ, P1 ;  /* 0x000000ff742c7207 */ /* 0x000fe20000800000 */
[----:B------:R-:W-:Y:S10]  /*5ff0*/  @P2 BRA `(.L_x_94) ;  /* 0xffffffe400842947 */ /* 0x000ff4000383ffff */
[----:B------:R-:W-:Y:S05]  /*6000*/  EXIT ;  /* 0x000000000000794d */ /* 0x000fea0003800000 */
.L_x_19:
[----:B--2---:R2:W1:Y:S02]  /*6010*/  SYNCS.PHASECHK.TRANS64.TRYWAIT P0, [R3+URZ+0xd0], R2 ;  /* 0x0000d002030075a7 */ /* 0x00446400080011ff */
[----:B-1----:R-:W-:Y:S05]  /*6020*/  @!P0 NANOSLEEP.SYNCS 0x989680 ;  /* 0x009896800000895d */ /* 0x002fea0003900000 */
[----:B------:R-:W1:Y:S02]  /*6030*/  @!P0 SYNCS.PHASECHK.TRANS64 P0, [R3+URZ+0xd0], R2 ;  /* 0x0000d002030085a7 */ /* 0x000e6400080010ff */
[----:B-1----:R-:W-:Y:S05]  /*6040*/  @!P0 BRA `(.L_x_19) ;  /* 0xfffffffc00f08947 */ /* 0x002fea000383ffff */
[----:B------:R-:W-:Y:S05]  /*6050*/  BRA `(.L_x_95) ;  /* 0xffffffb400487947 */ /* 0x000fea000383ffff */
.L_x_22:
[----:B-1----:R-:W-:-:S07]  /*6060*/  MOV R2, UR33 ;  /* 0x0000002100027c02 */ /* 0x002fce0008000f00 */
.L_x_96:
[----:B-1----:R1:W2:Y:S02]  /*6070*/  SYNCS.PHASECHK.TRANS64.TRYWAIT P0, [R2+URZ+0x20], R5 ;  /* 0x00002005020075a7 */ /* 0x0022a400080011ff */
[----:B--2---:R-:W-:Y:S05]  /*6080*/  @!P0 NANOSLEEP.SYNCS 0x989680 ;  /* 0x009896800000895d */ /* 0x004fea0003900000 */
[----:B------:R-:W2:Y:S02]  /*6090*/  @!P0 SYNCS.PHASECHK.TRANS64 P0, [R2+URZ+0x20], R5 ;  /* 0x00002005020085a7 */ /* 0x000ea400080010ff */
[----:B--2---:R-:W-:Y:S05]  /*60a0*/  @!P0 BRA `(.L_x_96) ;  /* 0xfffffffc00f08947 */ /* 0x004fea000383ffff */
[----:B------:R-:W-:Y:S05]  /*60b0*/  BRA `(.L_x_21) ;  /* 0xffffffb400987947 */ /* 0x000fea000383ffff */
.L_x_28:
[----:B-1----:R-:W-:-:S07]  /*60c0*/  MOV R2, UR17 ;  /* 0x0000001100027c02 */ /* 0x002fce0008000f00 */
.L_x_97:
[----:B-1----:R1:W2:Y:S02]  /*60d0*/  SYNCS.PHASECHK.TRANS64.TRYWAIT P0, [R2+URZ+0x20], R5 ;  /* 0x00002005020075a7 */ /* 0x0022a400080011ff */
[----:B--2---:R-:W-:Y:S05]  /*60e0*/  @!P0 NANOSLEEP.SYNCS 0x989680 ;  /* 0x009896800000895d */ /* 0x004fea0003900000 */
[----:B------:R-:W2:Y:S02]  /*60f0*/  @!P0 SYNCS.PHASECHK.TRANS64 P0, [R2+URZ+0x20], R5 ;  /* 0x00002005020085a7 */ /* 0x000ea400080010ff */
[----:B--2---:R-:W-:Y:S05]  /*6100*/  @!P0 BRA `(.L_x_97) ;  /* 0xfffffffc00f08947 */ /* 0x004fea000383ffff */
[----:B------:R-:W-:Y:S05]  /*6110*/  BRA `(.L_x_27) ;  /* 0xffffffb8003c7947 */ /* 0x000fea000383ffff */
.L_x_32:
[----:B-1----:R1:W2:Y:S02]  /*6120*/  SYNCS.PHASECHK.TRANS64.TRYWAIT P0, [R2+URZ+0x60], R3 ;  /* 0x00006003020075a7 */ /* 0x0022a400080011ff */
[----:B--2---:R-:W-:Y:S05]  /*6130*/  @!P0 NANOSLEEP.SYNCS 0x989680 ;  /* 0x009896800000895d */ /* 0x004fea0003900000 */
[----:B------:R-:W2:Y:S02]  /*6140*/  @!P0 SYNCS.PHASECHK.TRANS64 P0, [R2+URZ+0x60], R3 ;  /* 0x00006003020085a7 */ /* 0x000ea400080010ff */
[----:B--2---:R-:W-:Y:S05]  /*6150*/  @!P0 BRA `(.L_x_32) ;  /* 0xfffffffc00f08947 */ /* 0x004fea000383ffff */
[----:B------:R-:W-:Y:S05]  /*6160*/  BRA `(.L_x_98) ;  /* 0xffffffb800c87947 */ /* 0x000fea000383ffff */
.L_x_36:
[----:B----4-:R-:W-:-:S07]  /*6170*/  MOV R0, UR5 ;  /* 0x0000000500007c02 */ /* 0x010fce0008000f00 */
.L_x_99:
[----:B-1----:R1:W2:Y:S02]  /*6180*/  SYNCS.PHASECHK.TRANS64.TRYWAIT P0, [R0+URZ], R3 ;  /* 0x00000003000075a7 */ /* 0x0022a400080011ff */
[----:B--2---:R-:W-:Y:S05]  /*6190*/  @!P0 NANOSLEEP.SYNCS 0x989680 ;  /* 0x009896800000895d */ /* 0x004fea0003900000 */
[----:B------:R-:W2:Y:S02]  /*61a0*/  @!P0 SYNCS.PHASECHK.TRANS64 P0, [R0+URZ], R3 ;  /* 0x00000003000085a7 */ /* 0x000ea400080010ff */
[----:B--2---:R-:W-:Y:S05]  /*61b0*/  @!P0 BRA `(.L_x_99) ;  /* 0xfffffffc00f08947 */ /* 0x004fea000383ffff */
[----:B------:R-:W-:Y:S05]  /*61c0*/  BRA `(.L_x_100) ;  /* 0xffffffc000387947 */ /* 0x000fea000383ffff */
.L_x_37:
[----:B----4-:R-:W-:-:S07]  /*61d0*/  MOV R0, UR5 ;  /* 0x0000000500007c02 */ /* 0x010fce0008000f00 */
.L_x_101:
[----:B-1----:R1:W2:Y:S02]  /*61e0*/  SYNCS.PHASECHK.TRANS64.TRYWAIT P0, [R0+URZ], R3 ;  /* 0x00000003000075a7 */ /* 0x0022a400080011ff */
[----:B--2---:R-:W-:Y:S05]  /*61f0*/  @!P0 NANOSLEEP.SYNCS 0x989680 ;  /* 0x009896800000895d */ /* 0x004fea0003900000 */
[----:B------:R-:W2:Y:S02]  /*6200*/  @!P0 SYNCS.PHASECHK.TRANS64 P0, [R0+URZ], R3 ;  /* 0x00000003000085a7 */ /* 0x000ea400080010ff */
[----:B--2---:R-:W-:Y:S05]  /*6210*/  @!P0 BRA `(.L_x_101) ;  /* 0xfffffffc00f08947 */ /* 0x004fea000383ffff */
[----:B------:R-:W-:Y:S05]  /*6220*/  BRA `(.L_x_102) ;  /* 0xffffffc000447947 */ /* 0x000fea000383ffff */
.L_x_38:
[----:B----4-:R-:W-:-:S07]  /*6230*/  MOV R0, UR5 ;  /* 0x0000000500007c02 */ /* 0x010fce0008000f00 */
.L_x_103:
[----:B-1----:R1:W2:Y:S02]  /*6240*/  SYNCS.PHASECHK.TRANS64.TRYWAIT P0, [R0+URZ], R3 ;  /* 0x00000003000075a7 */ /* 0x0022a400080011ff */
[----:B--2---:R-:W-:Y:S05]  /*6250*/  @!P0 NANOSLEEP.SYNCS 0x989680 ;  /* 0x009896800000895d */ /* 0x004fea0003900000 */
[----:B------:R-:W2:Y:S02]  /*6260*/  @!P0 SYNCS.PHASECHK.TRANS64 P0, [R0+URZ], R3 ;  /* 0x00000003000085a7 */ /* 0x000ea400080010ff */
[----:B--2---:R-:W-:Y:S05]  /*6270*/  @!P0 BRA `(.L_x_103) ;  /* 0xfffffffc00f08947 */ /* 0x004fea000383ffff */
[----:B------:R-:W-:Y:S05]  /*6280*/  BRA `(.L_x_104) ;  /* 0xffffffc000507947 */ /* 0x000fea000383ffff */
.L_x_41:
[----:B-1----:R1:W2:Y:S02]  /*6290*/  SYNCS.PHASECHK.TRANS64.TRYWAIT P0, [R0+URZ+0xc0], R5 ;  /* 0x0000c005000075a7 */ /* 0x0022a400080011ff */
[----:B--2---:R-:W-:Y:S05]  /*62a0*/  @!P0 NANOSLEEP.SYNCS 0x989680 ;  /* 0x009896800000895d */ /* 0x004fea0003900000 */
[----:B------:R-:W2:Y:S02]  /*62b0*/  @!P0 SYNCS.PHASECHK.TRANS64 P0, [R0+URZ+0xc0], R5 ;  /* 0x0000c005000085a7 */ /* 0x000ea400080010ff */
[----:B--2---:R-:W-:Y:S05]  /*62c0*/  @!P0 BRA `(.L_x_41) ;  /* 0xfffffffc00f08947 */ /* 0x004fea000383ffff */
[----:B------:R-:W-:Y:S05]  /*62d0*/  BRA `(.L_x_105) ;  /* 0xffffffc000ac7947 */ /* 0x000fea000383ffff */
.L_x_42:
[----:B------:R-:W-:-:S07]  /*62e0*/  MOV R0, UR5 ;  /* 0x0000000500007c02 */ /* 0x000fce0008000f00 */
.L_x_106:
[----:B-1----:R1:W2:Y:S02]  /*62f0*/  SYNCS.PHASECHK.TRANS64.TRYWAIT P0, [R0+URZ+0x70], R5 ;  /* 0x00007005000075a7 */ /* 0x0022a400080011ff */
[----:B--2---:R-:W-:Y:S05]  /*6300*/  @!P0 NANOSLEEP.SYNCS 0x989680 ;  /* 0x009896800000895d */ /* 0x004fea0003900000 */
[----:B------:R-:W2:Y:S02]  /*6310*/  @!P0 SYNCS.PHASECHK.TRANS64 P0, [R0+URZ+0x70], R5 ;  /* 0x00007005000085a7 */ /* 0x000ea400080010ff */
[----:B--2---:R-:W-:Y:S05]  /*6320*/  @!P0 BRA `(.L_x_106) ;  /* 0xfffffffc00f08947 */ /* 0x004fea000383ffff */
[----:B------:R-:W-:Y:S05]  /*6330*/  BRA `(.L_x_107) ;  /* 0xffffffc000bc7947 */ /* 0x000fea000383ffff */
.L_x_43:
[----:B-1----:R1:W2:Y:S02]  /*6340*/  SYNCS.PHASECHK.TRANS64.TRYWAIT P1, [R0+URZ+0x60], R5 ;  /* 0x00006005000075a7 */ /* 0x0022a400080211ff */
[----:B--2---:R-:W-:Y:S05]  /*6350*/  @!P1 NANOSLEEP.SYNCS 0x989680 ;  /* 0x009896800000995d */ /* 0x004fea0003900000 */
[----:B------:R-:W2:Y:S02]  /*6360*/  @!P1 SYNCS.PHASECHK.TRANS64 P1, [R0+URZ+0x60], R5 ;  /* 0x00006005000095a7 */ /* 0x000ea400080210ff */
[----:B--2---:R-:W-:Y:S05]  /*6370*/  @!P1 BRA `(.L_x_43) ;  /* 0xfffffffc00f09947 */ /* 0x004fea000383ffff */
[----:B------:R-:W-:Y:S05]  /*6380*/  BRA `(.L_x_108) ;  /* 0xffffffc000ec7947 */ /* 0x000fea000383ffff */
.L_x_46:
[----:B------:R-:W-:-:S07]  /*6390*/  MOV R0, UR5 ;  /* 0x0000000500007c02 */ /* 0x000fce0008000f00 */
.L_x_109:
[----:B-1----:R1:W2:Y:S02]  /*63a0*/  SYNCS.PHASECHK.TRANS64.TRYWAIT P0, [R0+URZ+0x70], R3 ;  /* 0x00007003000075a7 */ /* 0x0022a400080011ff */
[----:B--2---:R-:W-:Y:S05]  /*63b0*/  @!P0 NANOSLEEP.SYNCS 0x989680 ;  /* 0x009896800000895d */ /* 0x004fea0003900000 */
[----:B------:R-:W2:Y:S02]  /*63c0*/  @!P0 SYNCS.PHASECHK.TRANS64 P0, [R0+URZ+0x70], R3 ;  /* 0x00007003000085a7 */ /* 0x000ea400080010ff */
[----:B--2---:R-:W-:Y:S05]  /*63d0*/  @!P0 BRA `(.L_x_109) ;  /* 0xfffffffc00f08947 */ /* 0x004fea000383ffff */
[----:B------:R-:W-:Y:S05]  /*63e0*/  BRA `(.L_x_45) ;  /* 0xffffffc400407947 */ /* 0x000fea000383ffff */
.L_x_53:
[----:B-1----:R1:W2:Y:S02]  /*63f0*/  SYNCS.PHASECHK.TRANS64.TRYWAIT P1, [R0+URZ+0x60], R5 ;  /* 0x00006005000075a7 */ /* 0x0022a400080211ff */
[----:B--2---:R-:W-:Y:S05]  /*6400*/  @!P1 NANOSLEEP.SYNCS 0x989680 ;  /* 0x009896800000995d */ /* 0x004fea0003900000 */
[----:B------:R-:W2:Y:S02]  /*6410*/  @!P1 SYNCS.PHASECHK.TRANS64 P1, [R0+URZ+0x60], R5 ;  /* 0x00006005000095a7 */ /* 0x000ea400080210ff */
[----:B--2---:R-:W-:Y:S05]  /*6420*/  @!P1 BRA `(.L_x_53) ;  /* 0xfffffffc00f09947 */ /* 0x004fea000383ffff */
[----:B------:R-:W-:Y:S05]  /*6430*/  BRA `(.L_x_110) ;  /* 0xffffffc800987947 */ /* 0x000fea000383ffff */
.L_x_54:
[----:B------:R-:W-:-:S07]  /*6440*/  MOV R3, UR9 ;  /* 0x0000000900037c02 */ /* 0x000fce0008000f00 */
.L_x_111:
[----:B-1----:R1:W2:Y:S02]  /*6450*/  SYNCS.PHASECHK.TRANS64.TRYWAIT P0, [R3+URZ+0xa0], R0 ;  /* 0x0000a000030075a7 */ /* 0x0022a400080011ff */
[----:B--2---:R-:W-:Y:S05]  /*6460*/  @!P0 NANOSLEEP.SYNCS 0x989680 ;  /* 0x009896800000895d */ /* 0x004fea0003900000 */
[----:B------:R-:W2:Y:S02]  /*6470*/  @!P0 SYNCS.PHASECHK.TRANS64 P0, [R3+URZ+0xa0], R0 ;  /* 0x0000a000030085a7 */ /* 0x000ea400080010ff */
[----:B--2---:R-:W-:Y:S05]  /*6480*/  @!P0 BRA `(.L_x_111) ;  /* 0xfffffffc00f08947 */ /* 0x004fea000383ffff */
[----:B------:R-:W-:Y:S05]  /*6490*/  BRA `(.L_x_112) ;  /* 0xffffffc800cc7947 */ /* 0x000fea000383ffff */
.L_x_57:
[----:B------:R-:W-:Y:S07]  /*64a0*/  MOV R0, UR7 ;  /* 0x0000000700007c02 */ /* 0x000fee0008000f00 */
.L_x_113:
[----:B-1----:R1:W2:Y:S02]  /*64b0*/  SYNCS.PHASECHK.TRANS64.TRYWAIT P0, [R0+URZ], R3 ;  /* 0x00000003000075a7 */ /* 0x0022a400080011ff */
[----:B--2---:R-:W-:Y:S05]  /*64c0*/  @!P0 NANOSLEEP.SYNCS 0x989680 ;  /* 0x009896800000895d */ /* 0x004fea0003900000 */
[----:B------:R-:W2:Y:S02]  /*64d0*/  @!P0 SYNCS.PHASECHK.TRANS64 P0, [R0+URZ], R3 ;  /* 0x00000003000085a7 */ /* 0x000ea400080010ff */
[----:B--2---:R-:W-:Y:S05]  /*64e0*/  @!P0 BRA `(.L_x_113) ;  /* 0xfffffffc00f08947 */ /* 0x004fea000383ffff */
[----:B------:R-:W-:Y:S05]  /*64f0*/  BRA `(.L_x_56) ;  /* 0xffffffcc00047947 */ /* 0x000fea000383ffff */
.L_x_60:
[----:B------:R-:W-:-:S07]  /*6500*/  MOV R0, UR5 ;  /* 0x0000000500007c02 */ /* 0x000fce0008000f00 */
.L_x_114:
[----:B--2---:R2:W3:Y:S02]  /*6510*/  SYNCS.PHASECHK.TRANS64.TRYWAIT P0, [R0+URZ], R3 ;  /* 0x00000003000075a7 */ /* 0x0044e400080011ff */
[----:B---3--:R-:W-:Y:S05]  /*6520*/  @!P0 NANOSLEEP.SYNCS 0x989680 ;  /* 0x009896800000895d */ /* 0x008fea0003900000 */
[----:B------:R-:W3:Y:S02]  /*6530*/  @!P0 SYNCS.PHASECHK.TRANS64 P0, [R0+URZ], R3 ;  /* 0x00000003000085a7 */ /* 0x000ee400080010ff */
[----:B---3--:R-:W-:Y:S05]  /*6540*/  @!P0 BRA `(.L_x_114) ;  /* 0xfffffffc00f08947 */ /* 0x008fea000383ffff */
[----:B------:R-:W-:Y:S05]  /*6550*/  BRA `(.L_x_115) ;  /* 0xffffffcc00a47947 */ /* 0x000fea000383ffff */
.L_x_61:
[----:B------:R-:W-:-:S07]  /*6560*/  MOV R0, UR5 ;  /* 0x0000000500007c02 */ /* 0x000fce0008000f00 */
.L_x_116:
[----:B--2---:R2:W3:Y:S02]  /*6570*/  SYNCS.PHASECHK.TRANS64.TRYWAIT P0, [R0+URZ], R3 ;  /* 0x00000003000075a7 */ /* 0x0044e400080011ff */
[----:B---3--:R-:W-:Y:S05]  /*6580*/  @!P0 NANOSLEEP.SYNCS 0x989680 ;  /* 0x009896800000895d */ /* 0x008fea0003900000 */
[----:B------:R-:W3:Y:S02]  /*6590*/  @!P0 SYNCS.PHASECHK.TRANS64 P0, [R0+URZ], R3 ;  /* 0x00000003000085a7 */ /* 0x000ee400080010ff */
[----:B---3--:R-:W-:Y:S05]  /*65a0*/  @!P0 BRA `(.L_x_116) ;  /* 0xfffffffc00f08947 */ /* 0x008fea000383ffff */
[----:B------:R-:W-:Y:S05]  /*65b0*/  BRA `(.L_x_117) ;  /* 0xffffffcc00b07947 */ /* 0x000fea000383ffff */
.L_x_62:
[----:B------:R-:W-:-:S07]  /*65c0*/  MOV R0, UR5 ;  /* 0x0000000500007c02 */ /* 0x000fce0008000f00 */
.L_x_118:
[----:B--2---:R2:W3:Y:S02]  /*65d0*/  SYNCS.PHASECHK.TRANS64.TRYWAIT P0, [R0+URZ], R3 ;  /* 0x00000003000075a7 */ /* 0x0044e400080011ff */
[----:B---3--:R-:W-:Y:S05]  /*65e0*/  @!P0 NANOSLEEP.SYNCS 0x989680 ;  /* 0x009896800000895d */ /* 0x008fea0003900000 */
[----:B------:R-:W3:Y:S02]  /*65f0*/  @!P0 SYNCS.PHASECHK.TRANS64 P0, [R0+URZ], R3 ;  /* 0x00000003000085a7 */ /* 0x000ee400080010ff */
[----:B---3--:R-:W-:Y:S05]  /*6600*/  @!P0 BRA `(.L_x_118) ;  /* 0xfffffffc00f08947 */ /* 0x008fea000383ffff */
[----:B------:R-:W-:Y:S05]  /*6610*/  BRA `(.L_x_119) ;  /* 0xffffffcc00bc7947 */ /* 0x000fea000383ffff */
.L_x_63:
[----:B------:R-:W-:-:S07]  /*6620*/  MOV R0, UR7 ;  /* 0x0000000700007c02 */ /* 0x000fce0008000f00 */
.L_x_120:
[----:B--2---:R2:W3:Y:S02]  /*6630*/  SYNCS.PHASECHK.TRANS64.TRYWAIT P0, [R0+URZ], R3 ;  /* 0x00000003000075a7 */ /* 0x0044e400080011ff */
[----:B---3--:R-:W-:Y:S05]  /*6640*/  @!P0 NANOSLEEP.SYNCS 0x989680 ;  /* 0x009896800000895d */ /* 0x008fea0003900000 */
[----:B------:R-:W3:Y:S02]  /*6650*/  @!P0 SYNCS.PHASECHK.TRANS64 P0, [R0+URZ], R3 ;  /* 0x00000003000085a7 */ /* 0x000ee400080010ff */
[----:B---3--:R-:W-:Y:S05]  /*6660*/  @!P0 BRA `(.L_x_120) ;  /* 0xfffffffc00f08947 */ /* 0x008fea000383ffff */
[----:B------:R-:W-:Y:S05]  /*6670*/  BRA `(.L_x_121) ;  /* 0xffffffcc00c87947 */ /* 0x000fea000383ffff */
.L_x_68:
[----:B---3--:R3:W1:Y:S02]  /*6680*/  SYNCS.PHASECHK.TRANS64.TRYWAIT P0, [R0+URZ+0x60], R3 ;  /* 0x00006003000075a7 */ /* 0x00866400080011ff */
[----:B-1----:R-:W-:Y:S05]  /*6690*/  @!P0 NANOSLEEP.SYNCS 0x989680 ;  /* 0x009896800000895d */ /* 0x002fea0003900000 */
[----:B------:R-:W1:Y:S02]  /*66a0*/  @!P0 SYNCS.PHASECHK.TRANS64 P0, [R0+URZ+0x60], R3 ;  /* 0x00006003000085a7 */ /* 0x000e6400080010ff */
[----:B-1----:R-:W-:Y:S05]  /*66b0*/  @!P0 BRA `(.L_x_68) ;  /* 0xfffffffc00f08947 */ /* 0x002fea000383ffff */
[----:B------:R-:W-:Y:S05]  /*66c0*/  BRA `(.L_x_122) ;  /* 0xffffffd000c47947 */ /* 0x000fea000383ffff */
.L_x_71:
[----:B------:R-:W-:Y:S07]  /*66d0*/  MOV R0, UR6 ;  /* 0x0000000600007c02 */ /* 0x000fee0008000f00 */
.L_x_123:
[----:B-1----:R1:W3:Y:S02]  /*66e0*/  SYNCS.PHASECHK.TRANS64.TRYWAIT P0, [R0+URZ+0x58], R3 ;  /* 0x00005803000075a7 */ /* 0x0022e400080011ff */
[----:B---3--:R-:W-:Y:S05]  /*66f0*/  @!P0 NANOSLEEP.SYNCS 0x989680 ;  /* 0x009896800000895d */ /* 0x008fea0003900000 */
[----:B------:R-:W3:Y:S02]  /*6700*/  @!P0 SYNCS.PHASECHK.TRANS64 P0, [R0+URZ+0x58], R3 ;  /* 0x00005803000085a7 */ /* 0x000ee400080010ff */
[----:B---3--:R-:W-:Y:S05]  /*6710*/  @!P0 BRA `(.L_x_123) ;  /* 0xfffffffc00f08947 */ /* 0x008fea000383ffff */
[----:B------:R-:W-:Y:S05]  /*6720*/  BRA `(.L_x_70) ;  /* 0xffffffd400b07947 */ /* 0x000fea000383ffff */
.L_x_74:
[----:B------:R-:W-:Y:S07]  /*6730*/  MOV R3, UR6 ;  /* 0x0000000600037c02 */ /* 0x000fee0008000f00 */
.L_x_124:
[----:B-1----:R1:W2:Y:S02]  /*6740*/  SYNCS.PHASECHK.TRANS64.TRYWAIT P2, [R3+URZ+0x48], R26 ;  /* 0x0000481a030075a7 */ /* 0x0022a400080411ff */
[----:B--2---:R-:W-:Y:S05]  /*6750*/  @!P2 NANOSLEEP.SYNCS 0x989680 ;  /* 0x009896800000a95d */ /* 0x004fea0003900000 */
[----:B------:R-:W2:Y:S02]  /*6760*/  @!P2 SYNCS.PHASECHK.TRANS64 P2, [R3+URZ+0x48], R26 ;  /* 0x0000481a0300a5a7 */ /* 0x000ea400080410ff */
[----:B--2---:R-:W-:Y:S05]  /*6770*/  @!P2 BRA `(.L_x_124) ;  /* 0xfffffffc00f0a947 */ /* 0x004fea000383ffff */
[----:B------:R-:W-:Y:S05]  /*6780*/  BRA `(.L_x_125) ;  /* 0xffffffd800447947 */ /* 0x000fea000383ffff */
.L_x_77:
[----:B--2---:R2:W4:Y:S02]  /*6790*/  SYNCS.PHASECHK.TRANS64.TRYWAIT P0, [R0+URZ+0x60], R3 ;  /* 0x00006003000075a7 */ /* 0x00452400080011ff */
[----:B----4-:R-:W-:Y:S05]  /*67a0*/  @!P0 NANOSLEEP.SYNCS 0x989680 ;  /* 0x009896800000895d */ /* 0x010fea0003900000 */
[----:B------:R-:W4:Y:S02]  /*67b0*/  @!P0 SYNCS.PHASECHK.TRANS64 P0, [R0+URZ+0x60], R3 ;  /* 0x00006003000085a7 */ /* 0x000f2400080010ff */
[----:B----4-:R-:W-:Y:S05]  /*67c0*/  @!P0 BRA `(.L_x_77) ;  /* 0xfffffffc00f08947 */ /* 0x010fea000383ffff */
[----:B------:R-:W-:Y:S05]  /*67d0*/  BRA `(.L_x_126) ;  /* 0xffffffdc00a07947 */ /* 0x000fea000383ffff */
.L_x_88:
[----:B-1----:R-:W-:Y:S04]  /*67e0*/  MOV R0, UR43 ;  /* 0x0000002b00007c02 */ /* 0x002fe80008000f00 */
[----:B------:R1:W2:Y:S03]  /*67f0*/  SYNCS.PHASECHK.TRANS64.TRYWAIT P1, [R0+URZ+0x40], R3 ;  /* 0x00004003000075a7 */ /* 0x0002a600080211ff */
[----:B--2---:R-:W-:Y:S05]  /*6800*/  @!P1 NANOSLEEP.SYNCS 0x989680 ;  /* 0x009896800000995d */ /* 0x004fea0003900000 */
[----:B------:R-:W2:Y:S02]  /*6810*/  @!P1 SYNCS.PHASECHK.TRANS64 P1, [R0+URZ+0x40], R3 ;  /* 0x00004003000095a7 */ /* 0x000ea400080210ff */
[----:B--2---:R-:W-:Y:S05]  /*6820*/  @!P1 BRA `(.L_x_88) ;  /* 0xfffffffc00ec9947 */ /* 0x004fea000383ffff */
[----:B------:R-:W-:Y:S05]  /*6830*/  BRA `(.L_x_87) ;  /* 0xffffffe800947947 */ /* 0x000fea000383ffff */
.L_x_90:
[----:B-1----:R1:W4:Y:S02]  /*6840*/  SYNCS.PHASECHK.TRANS64.TRYWAIT P1, [R92+URZ+0x80], R7 ;  /* 0x000080075c0075a7 */ /* 0x00232400080211ff */
[----:B----4-:R-:W-:Y:S05]  /*6850*/  @!P1 NANOSLEEP.SYNCS 0x989680 ;  /* 0x009896800000995d */ /* 0x010fea0003900000 */
[----:B------:R-:W4:Y:S02]  /*6860*/  @!P1 SYNCS.PHASECHK.TRANS64 P1, [R92+URZ+0x80], R7 ;  /* 0x000080075c0095a7 */ /* 0x000f2400080210ff */
[----:B----4-:R-:W-:Y:S05]  /*6870*/  @!P1 BRA `(.L_x_90) ;  /* 0xfffffffc00f09947 */ /* 0x010fea000383ffff */
[----:B------:R-:W-:Y:S05]  /*6880*/  BRA `(.L_x_89) ;  /* 0xffffffe800d07947 */ /* 0x000fea000383ffff */
        .weak           $__internal_0_$__cuda_sm10x_tcgen05_guardrail_trap_col_being_dealloced_not_returned_by_alloc
        .type           $__internal_0_$__cuda_sm10x_tcgen05_guardrail_trap_col_being_dealloced_not_returned_by_alloc,@function
        .size           $__internal_0_$__cuda_sm10x_tcgen05_guardrail_trap_col_being_dealloced_not_returned_by_alloc,($__internal_1_$__cuda_sm10x_tcgen05_guardrail_trap_phase_invalid_during_alloc - $__internal_0_$__cuda_sm10x_tcgen05_guardrail_trap_col_being_dealloced_not_returned_by_alloc)
$__internal_0_$__cuda_sm10x_tcgen05_guardrail_trap_col_being_dealloced_not_returned_by_alloc:
[----:B------:R-:W-:Y:S05]  /*6890*/  BPT.TRAP 0x1 ;  /* 0x000000040000795c */ /* 0x000fea0000300000 */
[----:B------:R-:W-:-:S04]  /*68a0*/  HFMA2 R3, -RZ, RZ, 0, 0 ;  /* 0x00000000ff037431 */ /* 0x000fc800000001ff */
[----:B------:R-:W-:Y:S05]  /*68b0*/  RET.REL.NODEC R2 `(_ZN7cutlass13device_kernelINS_4gemm6kernel13GemmUniversalIN4cute5tupleIJiiiiEEENS1_10collective13CollectiveMmaINS1_35MainloopSm100TmaUmmaWarpSpecializedILi4ELi2ELi4ENS5_IJNS4_1CILi1EEESB_SB_EEEEENS5_IJNSA_ILi64EEESE_NSA_ILi32EEEEEENS_12float_e4m3_tENS5_IJlSB_lEEESH_SI_NS4_8TiledMMAINS4_8MMA_AtomIJNS4_10MMA_TraitsINS4_19SM100_MMA_F8F6F4_SSEJSH_SH_fSE_SE_NS4_17integral_constantINS4_4UMMA5MajorELSP_0EEESQ_NSN_INSO_7ScaleInELSR_0EEESS_EEEEEENS4_6LayoutISC_NS5_IJNSA_ILi0EEESW_SW_EEEEENS5_IJNS4_10UnderscoreESZ_SZ_EEEEENS4_13SM90_TMA_LOADENS4_14ComposedLayoutINS4_7SwizzleILi1ELi4ELi3EEENS4_18smem_ptr_flag_bitsILi8EEENSV_INS5_IJNSA_ILi8EEESF_EEENS5_IJSF_SB_EEEEEEEvNS4_8identityES12_S1C_vS1D_EENS_8epilogue10collective18CollectiveEpilogueINS1F_23Sm100TmaWarpSpecializedILi1ELi1ELi32ELb0ELb0EEEJSG_NS5_IJNSV_ISE_SB_EES1K_EEESH_SI_SH_SI_NS1F_6fusion15FusionCallbacksIS1J_NS1M_17LinearCombinationISH_fSH_fLNS_15FloatRoundStyleE2EEESG_S1L_JEEENS4_5SM1004TMEM4LOAD26SM100_TMEM_LOAD_16dp32b32xES12_NS13_INS14_ILi2ELi4ELi3EEES17_NSV_INS5_IJS18_SE_EEENS5_IJSE_SB_EEEEEEENS4_39AutoVectorizingCopyWithAssumedAlignmentILi128EEENS4_14SM90_TMA_STOREES20_S22_S22_EEEvvEEEEvNT_6ParamsE) ;  /* 0xffffff9402d07950 */ /* 0x000fea0003c3ffff */
        .weak           $__internal_1_$__cuda_sm10x_tcgen05_guardrail_trap_phase_invalid_during_alloc
        .type           $__internal_1_$__cuda_sm10x_tcgen05_guardrail_trap_phase_invalid_during_alloc,@function
        .size           $__internal_1_$__cuda_sm10x_tcgen05_guardrail_trap_phase_invalid_during_alloc,($__internal_2_$__cuda_sm10x_tcgen05_guardrail_trap_unallocated_columns_being_dealloced - $__internal_1_$__cuda_sm10x_tcgen05_guardrail_trap_phase_invalid_during_alloc)
$__internal_1_$__cuda_sm10x_tcgen05_guardrail_trap_phase_invalid_during_alloc:
[----:B------:R-:W-:Y:S05]  /*68c0*/  BPT.TRAP 0x1 ;  /* 0x000000040000795c */ /* 0x000fea0000300000 */
[----:B------:R-:W-:-:S04]  /*68d0*/  MOV R3, 0x0 ;  /* 0x0000000000037802 */ /* 0x000fc80000000f00 */
[----:B------:R-:W-:Y:S05]  /*68e0*/  RET.REL.NODEC R2 `(_ZN7cutlass13device_kernelINS_4gemm6kernel13GemmUniversalIN4cute5tupleIJiiiiEEENS1_10collective13CollectiveMmaINS1_35MainloopSm100TmaUmmaWarpSpecializedILi4ELi2ELi4ENS5_IJNS4_1CILi1EEESB_SB_EEEEENS5_IJNSA_ILi64EEESE_NSA_ILi32EEEEEENS_12float_e4m3_tENS5_IJlSB_lEEESH_SI_NS4_8TiledMMAINS4_8MMA_AtomIJNS4_10MMA_TraitsINS4_19SM100_MMA_F8F6F4_SSEJSH_SH_fSE_SE_NS4_17integral_constantINS4_4UMMA5MajorELSP_0EEESQ_NSN_INSO_7ScaleInELSR_0EEESS_EEEEEENS4_6LayoutISC_NS5_IJNSA_ILi0EEESW_SW_EEEEENS5_IJNS4_10UnderscoreESZ_SZ_EEEEENS4_13SM90_TMA_LOADENS4_14ComposedLayoutINS4_7SwizzleILi1ELi4ELi3EEENS4_18smem_ptr_flag_bitsILi8EEENSV_INS5_IJNSA_ILi8EEESF_EEENS5_IJSF_SB_EEEEEEEvNS4_8identityES12_S1C_vS1D_EENS_8epilogue10collective18CollectiveEpilogueINS1F_23Sm100TmaWarpSpecializedILi1ELi1ELi32ELb0ELb0EEEJSG_NS5_IJNSV_ISE_SB_EES1K_EEESH_SI_SH_SI_NS1F_6fusion15FusionCallbacksIS1J_NS1M_17LinearCombinationISH_fSH_fLNS_15FloatRoundStyleE2EEESG_S1L_JEEENS4_5SM1004TMEM4LOAD26SM100_TMEM_LOAD_16dp32b32xES12_NS13_INS14_ILi2ELi4ELi3EEES17_NSV_INS5_IJS18_SE_EEENS5_IJSE_SB_EEEEEEENS4_39AutoVectorizingCopyWithAssumedAlignmentILi128EEENS4_14SM90_TMA_STOREES20_S22_S22_EEEvvEEEEvNT_6ParamsE) ;  /* 0xffffff9402c47950 */ /* 0x000fea0003c3ffff */
        .weak           $__internal_2_$__cuda_sm10x_tcgen05_guardrail_trap_unallocated_columns_being_dealloced
        .type           $__internal_2_$__cuda_sm10x_tcgen05_guardrail_trap_unallocated_columns_being_dealloced,@function
        .size           $__internal_2_$__cuda_sm10x_tcgen05_guardrail_trap_unallocated_columns_being_dealloced,(.L_x_128 - $__internal_2_$__cuda_sm10x_tcgen05_guardrail_trap_unallocated_columns_being_dealloced)
$__internal_2_$__cuda_sm10x_tcgen05_guardrail_trap_unallocated_columns_being_dealloced:
[----:B------:R-:W-:Y:S05]  /*68f0*/  BPT.TRAP 0x1 ;  /* 0x000000040000795c */ /* 0x000fea0000300000 */
[----:B------:R-:W-:-:S04]  /*6900*/  HFMA2 R3, -RZ, RZ, 0, 0 ;  /* 0x00000000ff037431 */ /* 0x000fc800000001ff */
[----:B------:R-:W-:Y:S05]  /*6910*/  RET.REL.NODEC R2 `(_ZN7cutlass13device_kernelINS_4gemm6kernel13GemmUniversalIN4cute5tupleIJiiiiEEENS1_10collective13CollectiveMmaINS1_35MainloopSm100TmaUmmaWarpSpecializedILi4ELi2ELi4ENS5_IJNS4_1CILi1EEESB_SB_EEEEENS5_IJNSA_ILi64EEESE_NSA_ILi32EEEEEENS_12float_e4m3_tENS5_IJlSB_lEEESH_SI_NS4_8TiledMMAINS4_8MMA_AtomIJNS4_10MMA_TraitsINS4_19SM100_MMA_F8F6F4_SSEJSH_SH_fSE_SE_NS4_17integral_constantINS4_4UMMA5MajorELSP_0EEESQ_NSN_INSO_7ScaleInELSR_0EEESS_EEEEEENS4_6LayoutISC_NS5_IJNSA_ILi0EEESW_SW_EEEEENS5_IJNS4_10UnderscoreESZ_SZ_EEEEENS4_13SM90_TMA_LOADENS4_14ComposedLayoutINS4_7SwizzleILi1ELi4ELi3EEENS4_18smem_ptr_flag_bitsILi8EEENSV_INS5_IJNSA_ILi8EEESF_EEENS5_IJSF_SB_EEEEEEEvNS4_8identityES12_S1C_vS1D_EENS_8epilogue10collective18CollectiveEpilogueINS1F_23Sm100TmaWarpSpecializedILi1ELi1ELi32ELb0ELb0EEEJSG_NS5_IJNSV_ISE_SB_EES1K_EEESH_SI_SH_SI_NS1F_6fusion15FusionCallbacksIS1J_NS1M_17LinearCombinationISH_fSH_fLNS_15FloatRoundStyleE2EEESG_S1L_JEEENS4_5SM1004TMEM4LOAD26SM100_TMEM_LOAD_16dp32b32xES12_NS13_INS14_ILi2ELi4ELi3EEES17_NSV_INS5_IJS18_SE_EEENS5_IJSE_SB_EEEEEEENS4_39AutoVectorizingCopyWithAssumedAlignmentILi128EEENS4_14SM90_TMA_STOREES20_S22_S22_EEEvvEEEEvNT_6ParamsE) ;  /* 0xffffff9402b87950 */ /* 0x000fea0003c3ffff */
.L_x_127:
[----:B------:R-:W-:-:S00]  /*6920*/  BRA `(.L_x_127) ;  /* 0xfffffffc00fc7947 */ /* 0x000fc0000383ffff */
[----:B------:R-:W-:-:S00]  /*6930*/  NOP ;  /* 0x0000000000007918 */ /* 0x000fc00000000000 */
        /* <DEDUP_REMOVED lines=12> */
.L_x_128:


//--------------------- .nv.global.init           --------------------------
	.section	.nv.global.init,"aw",@progbits
.nv.global.init:
	.type		$str$27,@object
	.size		$str$27,($str$28 - $str$27)
$str$27:
        /*0000*/ 	.byte	0x28, 0x61, 0x64, 0x64, 0x72, 0x65, 0x73, 0x73, 0x20, 0x26, 0x20, 0x6d, 0x61, 0x73, 0x6b, 0x29
        /*0010*/ 	.byte	0x20, 0x3d, 0x3d, 0x20, 0x30, 0x00
	.type		$str$28,@object
	.size		$str$28,($str$26 - $str$28)
$str$28:
        /*0016*/ 	.byte	0x2f, 0x74, 0x6d, 0x70, 0x2f, 0x63, 0x75, 0x74, 0x6c, 0x61, 0x73, 0x73, 0x5f, 0x73, 0x77, 0x65
        /*0026*/ 	.byte	0x65, 0x70, 0x5f, 0x73, 0x72, 0x63, 0x2f, 0x69, 0x6e, 0x63, 0x6c, 0x75, 0x64, 0x65, 0x2f, 0x63
        /*0036*/ 	.byte	0x75, 0x74, 0x65, 0x2f, 0x70, 0x6f, 0x69, 0x6e, 0x74, 0x65, 0x72, 0x5f, 0x66, 0x6c, 0x61, 0x67
        /*0046*/ 	.byte	0x67, 0x65, 0x64, 0x2e, 0x68, 0x70, 0x70, 0x00
	.type		$str$26,@object
	.size		$str$26,($str$25 - $str$26)
$str$26:
        /*004e*/ 	.byte	0x2f, 0x74, 0x6d, 0x70, 0x2f, 0x63, 0x75, 0x74, 0x6c, 0x61, 0x73, 0x73, 0x5f, 0x73, 0x77, 0x65
        /*005e*/ 	.byte	0x65, 0x70, 0x5f, 0x73, 0x72, 0x63, 0x2f, 0x69, 0x6e, 0x63, 0x6c, 0x75, 0x64, 0x65, 0x2f, 0x63
        /*006e*/ 	.byte	0x75, 0x74, 0x65, 0x2f, 0x61, 0x74, 0x6f, 0x6d, 0x2f, 0x63, 0x6f, 0x70, 0x79, 0x5f, 0x74, 0x72
        /*007e*/ 	.byte	0x61, 0x69, 0x74, 0x73, 0x5f, 0x73, 0x6d, 0x31, 0x30, 0x30, 0x2e, 0x68, 0x70, 0x70, 0x00
	.type		$str$25,@object
	.size		$str$25,(__unnamed_1 - $str$25)
$str$25:
        /*008d*/ 	.byte	0x28, 0x28, 0x75, 0x69, 0x6e, 0x74, 0x33, 0x32, 0x5f, 0x74, 0x28, 0x74, 0x68, 0x72, 0x65, 0x61
        /*009d*/ 	.byte	0x64, 0x49, 0x64, 0x78, 0x2e, 0x78, 0x29, 0x20, 0x2f, 0x20, 0x33, 0x32, 0x29, 0x20, 0x25, 0x20
        /*00ad*/ 	.byte	0x34, 0x29, 0x20, 0x3d, 0x3d, 0x20, 0x28, 0x28, 0x28, 0x74, 0x6d, 0x65, 0x6d, 0x5f, 0x61, 0x64
        /*00bd*/ 	.byte	0x64, 0x72, 0x20, 0x3e, 0x3e, 0x20, 0x31, 0x36, 0x29, 0x20, 0x2f, 0x20, 0x33, 0x32, 0x29, 0x20
        /*00cd*/ 	.byte	0x25, 0x20, 0x34, 0x29, 0x00
	.type		__unnamed_1,@object
	.size		__unnamed_1,(__unnamed_2 - __unnamed_1)
__unnamed_1:
        /*00d2*/ 	.byte	0x61, 0x75, 0x74, 0x6f, 0x20, 0x63, 0x75, 0x74, 0x65, 0x3a, 0x3a, 0x61, 0x73, 0x5f, 0x70, 0x6f
        /* <DEDUP_REMOVED lines=24> */
        /*0262*/ 	.byte	0x3c, 0x34, 0x30, 0x39, 0x36, 0x3e, 0x3e, 0x3e, 0x3e, 0x5d, 0x00
	.type		__unnamed_2,@object
	.size		__unnamed_2,(.L_2 - __unnamed_2)
__unnamed_2:
        /* <DEDUP_REMOVED lines=40> */
        /*04ed*/ 	.byte	0x74, 0x65, 0x3a, 0x3a, 0x43, 0x3c, 0x30, 0x3e, 0x3e, 0x3e, 0x3e, 0x5d, 0x00
.L_2:


//--------------------- .nv.shared._ZN7cutlass13device_kernelINS_4gemm6kernel13GemmUniversalIN4cute5tupleIJiiiiEEENS1_10collective13CollectiveMmaINS1_35MainloopSm100TmaUmmaWarpSpecializedILi4ELi2ELi4ENS5_IJNS4_1CILi1EEESB_SB_EEEEENS5_IJNSA_ILi64EEESE_NSA_ILi32EEEEEENS_12float_e4m3_tENS5_IJlSB_lEEESH_SI_NS4_8TiledMMAINS4_8MMA_AtomIJNS4_10MMA_TraitsINS4_19SM100_MMA_F8F6F4_SSEJSH_SH_fSE_SE_NS4_17integral_constantINS4_4UMMA5MajorELSP_0EEESQ_NSN_INSO_7ScaleInELSR_0EEESS_EEEEEENS4_6LayoutISC_NS5_IJNSA_ILi0EEESW_SW_EEEEENS5_IJNS4_10UnderscoreESZ_SZ_EEEEENS4_13SM90_TMA_LOADENS4_14ComposedLayoutINS4_7SwizzleILi1ELi4ELi3EEENS4_18smem_ptr_flag_bitsILi8EEENSV_INS5_IJNSA_ILi8EEESF_EEENS5_IJSF_SB_EEEEEEEvNS4_8identityES12_S1C_vS1D_EENS_8epilogue10collective18CollectiveEpilogueINS1F_23Sm100TmaWarpSpecializedILi1ELi1ELi32ELb0ELb0EEEJSG_NS5_IJNSV_ISE_SB_EES1K_EEESH_SI_SH_SI_NS1F_6fusion15FusionCallbacksIS1J_NS1M_17LinearCombinationISH_fSH_fLNS_15FloatRoundStyleE2EEESG_S1L_JEEENS4_5SM1004TMEM4LOAD26SM100_TMEM_LOAD_16dp32b32xES12_NS13_INS14_ILi2ELi4ELi3EEES17_NSV_INS5_IJS18_SE_EEENS5_IJSE_SB_EEEEEEENS4_39AutoVectorizingCopyWithAssumedAlignmentILi128EEENS4_14SM90_TMA_STOREES20_S22_S22_EEEvvEEEEvNT_6ParamsE --------------------------
	.section	.nv.shared._ZN7cutlass13device_kernelINS_4gemm6kernel13GemmUniversalIN4cute5tupleIJiiiiEEENS1_10collective13CollectiveMmaINS1_35MainloopSm100TmaUmmaWarpSpecializedILi4ELi2ELi4ENS5_IJNS4_1CILi1EEESB_SB_EEEEENS5_IJNSA_ILi64EEESE_NSA_ILi32EEEEEENS_12float_e4m3_tENS5_IJlSB_lEEESH_SI_NS4_8TiledMMAINS4_8MMA_AtomIJNS4_10MMA_TraitsINS4_19SM100_MMA_F8F6F4_SSEJSH_SH_fSE_SE_NS4_17integral_constantINS4_4UMMA5MajorELSP_0EEESQ_NSN_INSO_7ScaleInELSR_0EEESS_EEEEEENS4_6LayoutISC_NS5_IJNSA_ILi0EEESW_SW_EEEEENS5_IJNS4_10UnderscoreESZ_SZ_EEEEENS4_13SM90_TMA_LOADENS4_14ComposedLayoutINS4_7SwizzleILi1ELi4ELi3EEENS4_18smem_ptr_flag_bitsILi8EEENSV_INS5_IJNSA_ILi8EEESF_EEENS5_IJSF_SB_EEEEEEEvNS4_8identityES12_S1C_vS1D_EENS_8epilogue10collective18CollectiveEpilogueINS1F_23Sm100TmaWarpSpecializedILi1ELi1ELi32ELb0ELb0EEEJSG_NS5_IJNSV_ISE_SB_EES1K_EEESH_SI_SH_SI_NS1F_6fusion15FusionCallbacksIS1J_NS1M_17LinearCombinationISH_fSH_fLNS_15FloatRoundStyleE2EEESG_S1L_JEEENS4_5SM1004TMEM4LOAD26SM100_TMEM_LOAD_16dp32b32xES12_NS13_INS14_ILi2ELi4ELi3EEES17_NSV_INS5_IJS18_SE_EEENS5_IJSE_SB_EEEEEEENS4_39AutoVectorizingCopyWithAssumedAlignmentILi128EEENS4_14SM90_TMA_STOREES20_S22_S22_EEEvvEEEEvNT_6ParamsE,"aw",@nobits
	.sectionflags	@""
	.align	16
	.zero		1024


//--------------------- .nv.shared.reserved.0     --------------------------
	.section	.nv.shared.reserved.0,"aw",@nobits
	.weak		__nv_reservedSMEM_offset_0_alias
	.size		__nv_reservedSMEM_offset_0_alias, 0, 64
	.other		__nv_reservedSMEM_offset_0_alias,@"STO_CUDA_RESERVED_SHARED STV_DEFAULT"
__nv_reservedSMEM_offset_0_alias:
	.zero		0
.nv.shared.reserved.0:
	.zero		64
	.weak		__nv_reservedSMEM_tcgen05_partition
	.type		__nv_reservedSMEM_tcgen05_partition,@object
	.size		__nv_reservedSMEM_tcgen05_partition,(.L_0 - __nv_reservedSMEM_tcgen05_partition)
__nv_reservedSMEM_tcgen05_partition:
	.zero		32
.L_0:


//--------------------- .nv.global                --------------------------
	.section	.nv.global,"aw",@nobits
.nv.global:
	.type		_ZN39_INTERNAL_35f03422_4_k_cu_46f6a493_77124cute1_E,@object
	.size		_ZN39_INTERNAL_35f03422_4_k_cu_46f6a493_77124cute1_E,(_ZN39_INTERNAL_35f03422_4_k_cu_46f6a493_77124cuda3std3__45__cpo6cbeginE - _ZN39_INTERNAL_35f03422_4_k_cu_46f6a493_77124cute1_E)
_ZN39_INTERNAL_35f03422_4_k_cu_46f6a493_77124cute1_E:
	.zero		1
	.type		_ZN39_INTERNAL_35f03422_4_k_cu_46f6a493_77124cuda3std3__45__cpo6cbeginE,@object
	.size		_ZN39_INTERNAL_35f03422_4_k_cu_46f6a493_77124cuda3std3__45__cpo6cbeginE,(_ZN39_INTERNAL_35f03422_4_k_cu_46f6a493_77124cuda3std3__48in_placeE - _ZN39_INTERNAL_35f03422_4_k_cu_46f6a493_77124cuda3std3__45__cpo6cbeginE)
_ZN39_INTERNAL_35f03422_4_k_cu_46f6a493_77124cuda3std3__45__cpo6cbeginE:
	.zero		1
	.type		_ZN39_INTERNAL_35f03422_4_k_cu_46f6a493_77124cuda3std3__48in_placeE,@object
	.size		_ZN39_INTERNAL_35f03422_4_k_cu_46f6a493_77124cuda3std3__48in_placeE,(_ZN39_INTERNAL_35f03422_4_k_cu_46f6a493_77124cuda3std6ranges3__45__cpo9iter_moveE - _ZN39_INTERNAL_35f03422_4_k_cu_46f6a493_77124cuda3std3__48in_placeE)
_ZN39_INTERNAL_35f03422_4_k_cu_46f6a493_77124cuda3std3__48in_placeE:
	.zero		1
	.type		_ZN39_INTERNAL_35f03422_4_k_cu_46f6a493_77124cuda3std6ranges3__45__cpo9iter_moveE,@object
	.size		_ZN39_INTERNAL_35f03422_4_k_cu_46f6a493_77124cuda3std6ranges3__45__cpo9iter_moveE,(_ZN39_INTERNAL_35f03422_4_k_cu_46f6a493_77124cuda3std3__45__cpo5beginE - _ZN39_INTERNAL_35f03422_4_k_cu_46f6a493_77124cuda3std6ranges3__45__cpo9iter_moveE)
_ZN39_INTERNAL_35f03422_4_k_cu_46f6a493_77124cuda3std6ranges3__45__cpo9iter_moveE:
	.zero		1
	.type		_ZN39_INTERNAL_35f03422_4_k_cu_46f6a493_77124cuda3std3__45__cpo5beginE,@object
	.size		_ZN39_INTERNAL_35f03422_4_k_cu_46f6a493_77124cuda3std3__45__cpo5beginE,(_ZN39_INTERNAL_35f03422_4_k_cu_46f6a493_77124cuda3std3__441_GLOBAL__N__35f03422_4_k_cu_46f6a493_77126ignoreE - _ZN39_INTERNAL_35f03422_4_k_cu_46f6a493_77124cuda3std3__45__cpo5beginE)
_ZN39_INTERNAL_35f03422_4_k_cu_46f6a493_77124cuda3std3__45__cpo5beginE:
	.zero		1
	.type		_ZN39_INTERNAL_35f03422_4_k_cu_46f6a493_77124cuda3std3__441_GLOBAL__N__35f03422_4_k_cu_46f6a493_77126ignoreE,@object
	.size		_ZN39_INTERNAL_35f03422_4_k_cu_46f6a493_77124cuda3std3__441_GLOBAL__N__35f03422_4_k_cu_46f6a493_77126ignoreE,(_ZN39_INTERNAL_35f03422_4_k_cu_46f6a493_77124cute7productE - _ZN39_INTERNAL_35f03422_4_k_cu_46f6a493_77124cuda3std3__441_GLOBAL__N__35f03422_4_k_cu_46f6a493_77126ignoreE)
_ZN39_INTERNAL_35f03422_4_k_cu_46f6a493_77124cuda3std3__441_GLOBAL__N__35f03422_4_k_cu_46f6a493_77126ignoreE:
	.zero		1
	.type		_ZN39_INTERNAL_35f03422_4_k_cu_46f6a493_77124cute7productE,@object
	.size		_ZN39_INTERNAL_35f03422_4_k_cu_46f6a493_77124cute7productE,(_ZN39_INTERNAL_35f03422_4_k_cu_46f6a493_77124cuda3std3__45__cpo3endE - _ZN39_INTERNAL_35f03422_4_k_cu_46f6a493_77124cute7productE)
_ZN39_INTERNAL_35f03422_4_k_cu_46f6a493_77124cute7productE:
	.zero		1
	.type		_ZN39_INTERNAL_35f03422_4_k_cu_46f6a493_77124cuda3std3__45__cpo3endE,@object
	.size		_ZN39_INTERNAL_35f03422_4_k_cu_46f6a493_77124cuda3std3__45__cpo3endE,(_ZN39_INTERNAL_35f03422_4_k_cu_46f6a493_77124cuda3std3__419piecewise_constructE - _ZN39_INTERNAL_35f03422_4_k_cu_46f6a493_77124cuda3std3__45__cpo3endE)
_ZN39_INTERNAL_35f03422_4_k_cu_46f6a493_77124cuda3std3__45__cpo3endE:
	.zero		1
	.type		_ZN39_INTERNAL_35f03422_4_k_cu_46f6a493_77124cuda3std3__419piecewise_constructE,@object
	.size		_ZN39_INTERNAL_35f03422_4_k_cu_46f6a493_77124cuda3std3__419piecewise_constructE,(_ZN39_INTERNAL_35f03422_4_k_cu_46f6a493_77124cuda3std3__45__cpo4cendE - _ZN39_INTERNAL_35f03422_4_k_cu_46f6a493_77124cuda3std3__419piecewise_constructE)
_ZN39_INTERNAL_35f03422_4_k_cu_46f6a493_77124cuda3std3__419piecewise_constructE:
	.zero		1
	.type		_ZN39_INTERNAL_35f03422_4_k_cu_46f6a493_77124cuda3std3__45__cpo4cendE,@object
	.size		_ZN39_INTERNAL_35f03422_4_k_cu_46f6a493_77124cuda3std3__45__cpo4cendE,(_ZN39_INTERNAL_35f03422_4_k_cu_46f6a493_77124cuda3std6ranges3__45__cpo4swapE - _ZN39_INTERNAL_35f03422_4_k_cu_46f6a493_77124cuda3std3__45__cpo4cendE)
_ZN39_INTERNAL_35f03422_4_k_cu_46f6a493_77124cuda3std3__45__cpo4cendE:
	.zero		1
	.type		_ZN39_INTERNAL_35f03422_4_k_cu_46f6a493_77124cuda3std6ranges3__45__cpo4swapE,@object
	.size		_ZN39_INTERNAL_35f03422_4_k_cu_46f6a493_77124cuda3std6ranges3__45__cpo4swapE,(.L_10 - _ZN39_INTERNAL_35f03422_4_k_cu_46f6a493_77124cuda3std6ranges3__45__cpo4swapE)
_ZN39_INTERNAL_35f03422_4_k_cu_46f6a493_77124cuda3std6ranges3__45__cpo4swapE:
	.zero		1
.L_10:


//--------------------- .nv.constant0._ZN7cutlass13device_kernelINS_4gemm6kernel13GemmUniversalIN4cute5tupleIJiiiiEEENS1_10collective13CollectiveMmaINS1_35MainloopSm100TmaUmmaWarpSpecializedILi4ELi2ELi4ENS5_IJNS4_1CILi1EEESB_SB_EEEEENS5_IJNSA_ILi64EEESE_NSA_ILi32EEEEEENS_12float_e4m3_tENS5_IJlSB_lEEESH_SI_NS4_8TiledMMAINS4_8MMA_AtomIJNS4_10MMA_TraitsINS4_19SM100_MMA_F8F6F4_SSEJSH_SH_fSE_SE_NS4_17integral_constantINS4_4UMMA5MajorELSP_0EEESQ_NSN_INSO_7ScaleInELSR_0EEESS_EEEEEENS4_6LayoutISC_NS5_IJNSA_ILi0EEESW_SW_EEEEENS5_IJNS4_10UnderscoreESZ_SZ_EEEEENS4_13SM90_TMA_LOADENS4_14ComposedLayoutINS4_7SwizzleILi1ELi4ELi3EEENS4_18smem_ptr_flag_bitsILi8EEENSV_INS5_IJNSA_ILi8EEESF_EEENS5_IJSF_SB_EEEEEEEvNS4_8identityES12_S1C_vS1D_EENS_8epilogue10collective18CollectiveEpilogueINS1F_23Sm100TmaWarpSpecializedILi1ELi1ELi32ELb0ELb0EEEJSG_NS5_IJNSV_ISE_SB_EES1K_EEESH_SI_SH_SI_NS1F_6fusion15FusionCallbacksIS1J_NS1M_17LinearCombinationISH_fSH_fLNS_15FloatRoundStyleE2EEESG_S1L_JEEENS4_5SM1004TMEM4LOAD26SM100_TMEM_LOAD_16dp32b32xES12_NS13_INS14_ILi2ELi4ELi3EEES17_NSV_INS5_IJS18_SE_EEENS5_IJSE_SB_EEEEEEENS4_39AutoVectorizingCopyWithAssumedAlignmentILi128EEENS4_14SM90_TMA_STOREES20_S22_S22_EEEvvEEEEvNT_6ParamsE --------------------------
	.section	.nv.constant0._ZN7cutlass13device_kernelINS_4gemm6kernel13GemmUniversalIN4cute5tupleIJiiiiEEENS1_10collective13CollectiveMmaINS1_35MainloopSm100TmaUmmaWarpSpecializedILi4ELi2ELi4ENS5_IJNS4_1CILi1EEESB_SB_EEEEENS5_IJNSA_ILi64EEESE_NSA_ILi32EEEEEENS_12float_e4m3_tENS5_IJlSB_lEEESH_SI_NS4_8TiledMMAINS4_8MMA_AtomIJNS4_10MMA_TraitsINS4_19SM100_MMA_F8F6F4_SSEJSH_SH_fSE_SE_NS4_17integral_constantINS4_4UMMA5MajorELSP_0EEESQ_NSN_INSO_7ScaleInELSR_0EEESS_EEEEEENS4_6LayoutISC_NS5_IJNSA_ILi0EEESW_SW_EEEEENS5_IJNS4_10UnderscoreESZ_SZ_EEEEENS4_13SM90_TMA_LOADENS4_14ComposedLayoutINS4_7SwizzleILi1ELi4ELi3EEENS4_18smem_ptr_flag_bitsILi8EEENSV_INS5_IJNSA_ILi8EEESF_EEENS5_IJSF_SB_EEEEEEEvNS4_8identityES12_S1C_vS1D_EENS_8epilogue10collective18CollectiveEpilogueINS1F_23Sm100TmaWarpSpecializedILi1ELi1ELi32ELb0ELb0EEEJSG_NS5_IJNSV_ISE_SB_EES1K_EEESH_SI_SH_SI_NS1F_6fusion15FusionCallbacksIS1J_NS1M_17LinearCombinationISH_fSH_fLNS_15FloatRoundStyleE2EEESG_S1L_JEEENS4_5SM1004TMEM4LOAD26SM100_TMEM_LOAD_16dp32b32xES12_NS13_INS14_ILi2ELi4ELi3EEES17_NSV_INS5_IJS18_SE_EEENS5_IJSE_SB_EEEEEEENS4_39AutoVectorizingCopyWithAssumedAlignmentILi128EEENS4_14SM90_TMA_STOREES20_S22_S22_EEEvvEEEEvNT_6ParamsE,"a",@progbits
	.sectionflags	@""
	.align	4
.nv.constant0._ZN7cutlass13device_kernelINS_4gemm6kernel13GemmUniversalIN4cute5tupleIJiiiiEEENS1_10collective13CollectiveMmaINS1_35MainloopSm100TmaUmmaWarpSpecializedILi4ELi2ELi4ENS5_IJNS4_1CILi1EEESB_SB_EEEEENS5_IJNSA_ILi64EEESE_NSA_ILi32EEEEEENS_12float_e4m3_tENS5_IJlSB_lEEESH_SI_NS4_8TiledMMAINS4_8MMA_AtomIJNS4_10MMA_TraitsINS4_19SM100_MMA_F8F6F4_SSEJSH_SH_fSE_SE_NS4_17integral_constantINS4_4UMMA5MajorELSP_0EEESQ_NSN_INSO_7ScaleInELSR_0EEESS_EEEEEENS4_6LayoutISC_NS5_IJNSA_ILi0EEESW_SW_EEEEENS5_IJNS4_10UnderscoreESZ_SZ_EEEEENS4_13SM90_TMA_LOADENS4_14ComposedLayoutINS4_7SwizzleILi1ELi4ELi3EEENS4_18smem_ptr_flag_bitsILi8EEENSV_INS5_IJNSA_ILi8EEESF_EEENS5_IJSF_SB_EEEEEEEvNS4_8identityES12_S1C_vS1D_EENS_8epilogue10collective18CollectiveEpilogueINS1F_23Sm100TmaWarpSpecializedILi1ELi1ELi32ELb0ELb0EEEJSG_NS5_IJNSV_ISE_SB_EES1K_EEESH_SI_SH_SI_NS1F_6fusion15FusionCallbacksIS1J_NS1M_17LinearCombinationISH_fSH_fLNS_15FloatRoundStyleE2EEESG_S1L_JEEENS4_5SM1004TMEM4LOAD26SM100_TMEM_LOAD_16dp32b32xES12_NS13_INS14_ILi2ELi4ELi3EEES17_NSV_INS5_IJS18_SE_EEENS5_IJSE_SB_EEEEEEENS4_39AutoVectorizingCopyWithAssumedAlignmentILi128EEENS4_14SM90_TMA_STOREES20_S22_S22_EEEvvEEEEvNT_6ParamsE:
	.zero		2944


//--------------------- SYMBOLS --------------------------

	.type		.nv.reservedSmem.offset0,@object
	.size		.nv.reservedSmem.offset0,0x4
	.type		.nv.reservedSmem.cap,@object
	.size		.nv.reservedSmem.cap,0x4
	.type		__assertfail,@function
